def gluon_wgmma(
    a_ptr,
    b_ptr,
    c_ptr,
    M,
    N,
    K,
    stride_am,
    stride_bk,
    stride_cm,
    BLOCK_M: gl.constexpr,
    BLOCK_N: gl.constexpr,
    BLOCK_K: gl.constexpr,
    DTYPE: gl.constexpr,
    A_LAYOUT: gl.constexpr,
    B_LAYOUT: gl.constexpr,
    C_LAYOUT: gl.constexpr,
    B_SHAPE: gl.constexpr,
    TRANS_B: gl.constexpr,
    NUM_BUFFERS: gl.constexpr,
    NUM_WARPS: gl.constexpr,
):
    a_desc = tma.make_tensor_descriptor(
        a_ptr, [M, K], [stride_am, 1], [BLOCK_M, BLOCK_K], A_LAYOUT
    )
    b_desc = tma.make_tensor_descriptor(
        b_ptr,
        [N, K] if TRANS_B else [K, N],
        [stride_bk, 1],
        B_SHAPE,
        B_LAYOUT,
    )
    c_desc = tma.make_tensor_descriptor(
        c_ptr, [M, N], [stride_cm, 1], [BLOCK_M, BLOCK_N], C_LAYOUT
    )

    a_bufs = gl.allocate_shared_memory(
        DTYPE, [NUM_BUFFERS, BLOCK_M, BLOCK_K], A_LAYOUT
    )
    b_bufs = gl.allocate_shared_memory(DTYPE, [NUM_BUFFERS] + B_SHAPE, B_LAYOUT)

    pid_m = gl.program_id(0)
    pid_n = gl.program_id(1)
    off_m = pid_m * BLOCK_M
    off_n = pid_n * BLOCK_N

    mma_layout: gl.constexpr = pick_wgmma_layout(DTYPE, BLOCK_M, BLOCK_N, NUM_WARPS)
    acc = warpgroup_mma_init(
        gl.zeros((BLOCK_M, BLOCK_N), dtype=gl.float32, layout=mma_layout)
    )

    bars = gl.allocate_shared_memory(
        gl.int64, [NUM_BUFFERS, 1], mbarrier.MBarrierLayout()
    )
    for i in gl.static_range(NUM_BUFFERS):
        mbarrier.init(bars.index(i), count=1)
    idx = 0
    phase = 0

    for k in range(0, K, BLOCK_K):
        a = a_bufs.index(idx)
        b = b_bufs.index(idx)
        bar = bars.index(idx)
        mbarrier.expect(bar, a_desc.block_type.nbytes + b_desc.block_type.nbytes)
        tma.async_copy_global_to_shared(a_desc, [off_m, k], bar, a)
        tma.async_copy_global_to_shared(
            b_desc, [off_n, k] if TRANS_B else [k, off_n], bar, b
        )
        mbarrier.wait(bar, phase=phase)

        if TRANS_B:
            b = b.permute((1, 0))
        acc = warpgroup_mma_wait(num_outstanding=0, deps=(acc,))
        acc = warpgroup_mma(a, b, acc, is_async=True)

        idx += 1
        if idx == NUM_BUFFERS:
            idx = 0
            phase ^= 1

    acc = warpgroup_mma_wait(num_outstanding=0, deps=(acc,))
    for i in gl.static_range(NUM_BUFFERS):
        mbarrier.invalidate(bars.index(i))

    c_smem = gl.allocate_shared_memory(DTYPE, [BLOCK_M, BLOCK_N], C_LAYOUT)
    c_smem.store(acc.to(DTYPE))
    fence_async_shared()
    tma.async_copy_shared_to_global(c_desc, [off_m, off_n], c_smem)
    tma.store_wait(pendings=0)

# config = {"BLOCK_K": 32, "BLOCK_M": 128, "BLOCK_N": 64, "arch": "sm_90", "dtype": "fp16", "num_buffers": 3, "num_warps": 4, "trans_b": 0}
# arch = sm_90


// ===== COMPILED SASS (sm_90a) =====

	.target	sm_90a

	.elftype	@"ET_EXEC"


//--------------------- .note.nv.tkinfo           --------------------------
	.section	.note.nv.tkinfo,"",@"SHT_NOTE"
	.sectionflags	@"SHF_NOTE_NV_TKINFO"
	.tkinfo
        /*0018*/ 	.word	0x00000002
        /*0030*/ 	.string	""
        /*0030*/ 	.string	"ptxas"
        /*0030*/ 	.string	"Cuda compilation tools, release 13.0, V13.0.88"
        /*0030*/ 	.string	"Build cuda_13.0.r13.0/compiler.36424714_0"
        /*0030*/ 	.string	"-v  -suppress-debug-info  -lineinfo  -arch sm_90a "



//--------------------- .note.nv.cuinfo           --------------------------
	.section	.note.nv.cuinfo,"",@"SHT_NOTE"
	.sectionflags	@"SHF_NOTE_NV_CUINFO"
        /*0018*/ 	.short	0x0002
        /*001a*/ 	.short	0x005a
        /*001c*/ 	.short	0x0082
	.zero		2


//--------------------- .nv.info                  --------------------------
	.section	.nv.info,"",@"SHT_CUDA_INFO"
	.align	4


	//----- nvinfo : EIATTR_REGCOUNT
	.align		4
        /*0000*/ 	.byte	0x04, 0x2f
        /*0002*/ 	.short	(.L_1 - .L_0)
	.align		4
.L_0:
        /*0004*/ 	.word	index@(gluon_wgmma)
        /*0008*/ 	.word	0x0000005a


	//----- nvinfo : EIATTR_FRAME_SIZE
	.align		4
.L_1:
        /*000c*/ 	.byte	0x04, 0x11
        /*000e*/ 	.short	(.L_3 - .L_2)
	.align		4
.L_2:
        /*0010*/ 	.word	index@(gluon_wgmma)
        /*0014*/ 	.word	0x00000000


	//----- nvinfo : EIATTR_MIN_STACK_SIZE
	.align		4
.L_3:
        /*0018*/ 	.byte	0x04, 0x12
        /*001a*/ 	.short	(.L_5 - .L_4)
	.align		4
.L_4:
        /*001c*/ 	.word	index@(gluon_wgmma)
        /*0020*/ 	.word	0x00000000
.L_5:


//--------------------- .nv.compat                --------------------------
	.section	.nv.compat,"",@"SHT_CUDA_COMPAT_INFO"
	.align	4
        /*0000*/ 	.byte	0x02, 0x09, 0x01, 0x00, 0x02, 0x02, 0x04, 0x00, 0x02, 0x05, 0x05, 0x00, 0x03, 0x07, 0x01, 0x01
        /*0010*/ 	.byte	0x02, 0x03, 0x03, 0x00, 0x02, 0x06, 0x01, 0x00, 0x04, 0x0b, 0x08, 0x00, 0x00, 0x00, 0x00, 0x00
        /*0020*/ 	.byte	0x00, 0x00, 0x00, 0x00


//--------------------- .nv.info.gluon_wgmma      --------------------------
	.section	.nv.info.gluon_wgmma,"",@"SHT_CUDA_INFO"
	.sectionflags	@""
	.align	4


	//----- nvinfo : EIATTR_CUDA_API_VERSION
	.align		4
        /*0000*/ 	.byte	0x04, 0x37
        /*0002*/ 	.short	(.L_7 - .L_6)
.L_6:
        /*0004*/ 	.word	0x00000082


	//----- nvinfo : EIATTR_KPARAM_INFO
	.align		4
.L_7:
        /*0008*/ 	.byte	0x04, 0x17
        /*000a*/ 	.short	(.L_9 - .L_8)
.L_8:
        /*000c*/ 	.word	0x00000000
        /*0010*/ 	.short	0x000a
        /*0012*/ 	.short	0x0048
        /*0014*/ 	.byte	0x00, 0xf4, 0x21, 0x00


	//----- nvinfo : EIATTR_KPARAM_INFO
	.align		4
.L_9:
        /*0018*/ 	.byte	0x04, 0x17
        /*001a*/ 	.short	(.L_11 - .L_10)
.L_10:
        /*001c*/ 	.word	0x00000000
        /*0020*/ 	.short	0x0009
        /*0022*/ 	.short	0x0040
        /*0024*/ 	.byte	0x00, 0xf4, 0x21, 0x00


	//----- nvinfo : EIATTR_KPARAM_INFO
	.align		4
.L_11:
        /*0028*/ 	.byte	0x04, 0x17
        /*002a*/ 	.short	(.L_13 - .L_12)
.L_12:
        /*002c*/ 	.word	0x00000000
        /*0030*/ 	.short	0x0008
        /*0032*/ 	.short	0x0038
        /*0034*/ 	.byte	0x00, 0xf0, 0x21, 0x00


	//----- nvinfo : EIATTR_KPARAM_INFO
	.align		4
.L_13:
        /*0038*/ 	.byte	0x04, 0x17
        /*003a*/ 	.short	(.L_15 - .L_14)
.L_14:
        /*003c*/ 	.word	0x00000000
        /*0040*/ 	.short	0x0007
        /*0042*/ 	.short	0x0030
        /*0044*/ 	.byte	0x00, 0xf0, 0x21, 0x00


	//----- nvinfo : EIATTR_KPARAM_INFO
	.align		4
.L_15:
        /*0048*/ 	.byte	0x04, 0x17
        /*004a*/ 	.short	(.L_17 - .L_16)
.L_16:
        /*004c*/ 	.word	0x00000000
        /*0050*/ 	.short	0x0006
        /*0052*/ 	.short	0x0028
        /*0054*/ 	.byte	0x00, 0xf0, 0x21, 0x00


	//----- nvinfo : EIATTR_KPARAM_INFO
	.align		4
.L_17:
        /*0058*/ 	.byte	0x04, 0x17
        /*005a*/ 	.short	(.L_19 - .L_18)
.L_18:
        /*005c*/ 	.word	0x00000000
        /*0060*/ 	.short	0x0005
        /*0062*/ 	.short	0x0020
        /*0064*/ 	.byte	0x00, 0xf0, 0x11, 0x00


	//----- nvinfo : EIATTR_KPARAM_INFO
	.align		4
.L_19:
        /*0068*/ 	.byte	0x04, 0x17
        /*006a*/ 	.short	(.L_21 - .L_20)
.L_20:
        /*006c*/ 	.word	0x00000000
        /*0070*/ 	.short	0x0004
        /*0072*/ 	.short	0x001c
        /*0074*/ 	.byte	0x00, 0xf0, 0x11, 0x00


	//----- nvinfo : EIATTR_KPARAM_INFO
	.align		4
.L_21:
        /*0078*/ 	.byte	0x04, 0x17
        /*007a*/ 	.short	(.L_23 - .L_22)
.L_22:
        /*007c*/ 	.word	0x00000000
        /*0080*/ 	.short	0x0003
        /*0082*/ 	.short	0x0018
        /*0084*/ 	.byte	0x00, 0xf0, 0x11, 0x00


	//----- nvinfo : EIATTR_KPARAM_INFO
	.align		4
.L_23:
        /*0088*/ 	.byte	0x04, 0x17
        /*008a*/ 	.short	(.L_25 - .L_24)
.L_24:
        /*008c*/ 	.word	0x00000000
        /*0090*/ 	.short	0x0002
        /*0092*/ 	.short	0x0010
        /*0094*/ 	.byte	0x00, 0xf4, 0x21, 0x00


	//----- nvinfo : EIATTR_KPARAM_INFO
	.align		4
.L_25:
        /*0098*/ 	.byte	0x04, 0x17
        /*009a*/ 	.short	(.L_27 - .L_26)
.L_26:
        /*009c*/ 	.word	0x00000000
        /*00a0*/ 	.short	0x0001
        /*00a2*/ 	.short	0x0008
        /*00a4*/ 	.byte	0x00, 0xf4, 0x21, 0x00


	//----- nvinfo : EIATTR_KPARAM_INFO
	.align		4
.L_27:
        /*00a8*/ 	.byte	0x04, 0x17
        /*00aa*/ 	.short	(.L_29 - .L_28)
.L_28:
        /*00ac*/ 	.word	0x00000000
        /*00b0*/ 	.short	0x0000
        /*00b2*/ 	.short	0x0000
        /*00b4*/ 	.byte	0x00, 0xf4, 0x21, 0x00


	//----- nvinfo : EIATTR_SPARSE_MMA_MASK
	.align		4
.L_29:
        /*00b8*/ 	.byte	0x03, 0x50
        /*00ba*/ 	.short	0x0000


	//----- nvinfo : EIATTR_MAXREG_COUNT
	.align		4
        /*00bc*/ 	.byte	0x03, 0x1b
        /*00be*/ 	.short	0x00ff


	//----- nvinfo : EIATTR_NUM_BARRIERS
	.align		4
        /*00c0*/ 	.byte	0x02, 0x4c
        /*00c2*/ 	.byte	0x01
	.zero		1


	//----- nvinfo : EIATTR_MERCURY_ISA_VERSION
	.align		4
        /*00c4*/ 	.byte	0x03, 0x5f
        /*00c6*/ 	.short	0x0101


	//----- nvinfo : EIATTR_INT_WARP_WIDE_INSTR_OFFSETS
	.align		4
        /*00c8*/ 	.byte	0x04, 0x31
        /*00ca*/ 	.short	(.L_31 - .L_30)


	//   ....[0]....
.L_30:
        /*00cc*/ 	.word	0x00001430


	//   ....[1]....
        /*00d0*/ 	.word	0x00001450


	//   ....[2]....
        /*00d4*/ 	.word	0x00001460


	//   ....[3]....
        /*00d8*/ 	.word	0x00001540


	//   ....[4]....
        /*00dc*/ 	.word	0x000018e0


	//   ....[5]....
        /*00e0*/ 	.word	0x000018f0


	//   ....[6]....
        /*00e4*/ 	.word	0x00001960


	//   ....[7]....
        /*00e8*/ 	.word	0x00001970


	//   ....[8]....
        /*00ec*/ 	.word	0x00001df0


	//   ....[9]....
        /*00f0*/ 	.word	0x00001e10


	//----- nvinfo : EIATTR_COOP_GROUP_MASK_REGIDS
	.align		4
.L_31:
        /*00f4*/ 	.byte	0x04, 0x29
        /*00f6*/ 	.short	(.L_33 - .L_32)


	//   ....[0]....
.L_32:
        /*00f8*/ 	.word	0xffffffff


	//   ....[1]....
        /*00fc*/ 	.word	0xffffffff


	//   ....[2]....
        /*0100*/ 	.word	0xffffffff


	//----- nvinfo : EIATTR_COOP_GROUP_INSTR_OFFSETS
	.align		4
.L_33:
        /*0104*/ 	.byte	0x04, 0x28
        /*0106*/ 	.short	(.L_35 - .L_34)


	//   ....[0]....
.L_34:
        /*0108*/ 	.word	0x00000150


	//   ....[1]....
        /*010c*/ 	.word	0x00000720


	//   ....[2]....
        /*0110*/ 	.word	0x00000cd0


	//----- nvinfo : EIATTR_MBARRIER_INSTR_OFFSETS
	.align		4
.L_35:
        /*0114*/ 	.byte	0x04, 0x39
        /*0116*/ 	.short	(.L_37 - .L_36)


	//   ....[0]....
.L_36:
        /*0118*/ 	.word	0x000015a0
        /*011c*/ 	.word	0x000000ff
        /*0120*/ 	.word	0x00009000
        /*0124*/ 	.short	0x0100
        /*0126*/ 	.byte	0x14
	.zero		1


	//   ....[1]....
        /*0128*/ 	.word	0x000015c0
        /*012c*/ 	.word	0x000000ff
        /*0130*/ 	.word	0x00009008
        /*0134*/ 	.short	0x0100
        /*0136*/ 	.byte	0x14
	.zero		1


	//   ....[2]....
        /*0138*/ 	.word	0x000015f0
        /*013c*/ 	.word	0x000000ff
        /*0140*/ 	.word	0x00009010
        /*0144*/ 	.short	0x0100
        /*0146*/ 	.byte	0x14
	.zero		1


	//   ....[3]....
        /*0148*/ 	.word	0x00001a20
        /*014c*/ 	.word	0x000000ff
        /*0150*/ 	.word	0x00009000
        /*0154*/ 	.short	0x010a
        /*0156*/ 	.byte	0x12
	.zero		1


	//   ....[4]....
        /*0158*/ 	.word	0x00001d50
        /*015c*/ 	.word	0x000000ff
        /*0160*/ 	.word	0x00009000
        /*0164*/ 	.short	0x0108
        /*0166*/ 	.byte	0x14
	.zero		1


	//   ....[5]....
        /*0168*/ 	.word	0x00001eb0
        /*016c*/ 	.word	0x000000ff
        /*0170*/ 	.word	0x00009008
        /*0174*/ 	.short	0x0108
        /*0176*/ 	.byte	0x14
	.zero		1


	//   ....[6]....
        /*0178*/ 	.word	0x00001f90
        /*017c*/ 	.word	0x000000ff
        /*0180*/ 	.word	0x00009010
        /*0184*/ 	.short	0x0108
        /*0186*/ 	.byte	0x14
	.zero		1


	//   ....[7]....
        /*0188*/ 	.word	0x00002100
        /*018c*/ 	.word	0x000000ff
        /*0190*/ 	.word	0x00009000
        /*0194*/ 	.short	0x010a
        /*0196*/ 	.byte	0x12
	.zero		1


	//----- nvinfo : EIATTR_NUM_MBARRIERS
	.align		4
.L_37:
        /*0198*/ 	.byte	0x03, 0x38
        /*019a*/ 	.short	0x0003


	//----- nvinfo : EIATTR_EXIT_INSTR_OFFSETS
	.align		4
        /*019c*/ 	.byte	0x04, 0x1c
        /*019e*/ 	.short	(.L_39 - .L_38)


	//   ....[0]....
.L_38:
        /*01a0*/ 	.word	0x000020f0


	//----- nvinfo : EIATTR_REQNTID
	.align		4
.L_39:
        /*01a4*/ 	.byte	0x04, 0x10
        /*01a6*/ 	.short	(.L_41 - .L_40)
.L_40:
        /*01a8*/ 	.word	0x00000080
        /*01ac*/ 	.word	0x00000001
        /*01b0*/ 	.word	0x00000001


	//----- nvinfo : EIATTR_CRS_STACK_SIZE
	.align		4
.L_41:
        /*01b4*/ 	.byte	0x04, 0x1e
        /*01b6*/ 	.short	(.L_43 - .L_42)
.L_42:
        /*01b8*/ 	.word	0x00000000


	//----- nvinfo : EIATTR_CBANK_PARAM_SIZE
	.align		4
.L_43:
        /*01bc*/ 	.byte	0x03, 0x19
        /*01be*/ 	.short	0x0050


	//----- nvinfo : EIATTR_PARAM_CBANK
	.align		4
        /*01c0*/ 	.byte	0x04, 0x0a
        /*01c2*/ 	.short	(.L_45 - .L_44)
	.align		4
.L_44:
        /*01c4*/ 	.word	index@(.nv.constant0.gluon_wgmma)
        /*01c8*/ 	.short	0x0210
        /*01ca*/ 	.short	0x0050


	//----- nvinfo : EIATTR_SW_WAR
	.align		4
.L_45:
        /*01cc*/ 	.byte	0x04, 0x36
        /*01ce*/ 	.short	(.L_47 - .L_46)
.L_46:
        /*01d0*/ 	.word	0x00000008
.L_47:


//--------------------- .nv.callgraph             --------------------------
	.section	.nv.callgraph,"",@"SHT_CUDA_CALLGRAPH"
	.align	4
	.sectionentsize	8
	.align		4
        /*0000*/ 	.word	0x00000000
	.align		4
        /*0004*/ 	.word	0xffffffff
	.align		4
        /*0008*/ 	.word	0x00000000
	.align		4
        /*000c*/ 	.word	0xfffffffe
	.align		4
        /*0010*/ 	.word	0x00000000
	.align		4
        /*0014*/ 	.word	0xfffffffd
	.align		4
        /*0018*/ 	.word	0x00000000
	.align		4
        /*001c*/ 	.word	0xfffffffc


//--------------------- .text.gluon_wgmma         --------------------------
	.section	.text.gluon_wgmma,"ax",@progbits
	.align	128
        .global         gluon_wgmma
        .type           gluon_wgmma,@function
        .size           gluon_wgmma,(.L_x_52 - gluon_wgmma)
        .other          gluon_wgmma,@"STO_CUDA_ENTRY STV_DEFAULT"
gluon_wgmma:
.text.gluon_wgmma:
[----:B------:R-:W-:Y:S01]  /*0000*/  LDC R1, c[0x0][0x28] ;  /* 0x00000a00ff017b82 */ /* 0x000fe20000000800 */
[----:B------:R-:W1:Y:S07]  /*0010*/  S2R R0, SR_TID.X ;  /* 0x0000000000007919 */ /* 0x000e6e0000002100 */
[----:B------:R-:W2:Y:S01]  /*0020*/  S2UR UR4, SR_CgaCtaId ;  /* 0x00000000000479c3 */ /* 0x000ea20000008800 */
[----:B------:R-:W-:Y:S01]  /*0030*/  UMOV UR20, 0x400 ;  /* 0x0000040000147882 */ /* 0x000fe20000000000 */
[----:B------:R-:W-:Y:S01]  /*0040*/  ULDC UR6, c[0x0][0xc] ;  /* 0x0000030000067ab9 */ /* 0x000fe20000000800 */
[----:B------:R-:W-:Y:S01]  /*0050*/  ULDC.64 UR32, c[0x0][0x250] ;  /* 0x0000940000207ab9 */ /* 0x000fe20000000a00 */
[----:B------:R-:W-:Y:S04]  /*0060*/  BSSY B0, `(.L_x_0) ;  /* 0x000001f000007945 */ /* 0x000fe80003800000 */
[----:B------:R-:W3:Y:S08]  /*0070*/  LDC R3, c[0x0][0x228] ;  /* 0x00008a00ff037b82 */ /* 0x000ef00000000800 */
[----:B------:R-:W4:Y:S08]  /*0080*/  LDC R10, c[0x0][0x230] ;  /* 0x00008c00ff0a7b82 */ /* 0x000f300000000800 */
[----:B------:R-:W-:Y:S01]  /*0090*/  S2UR UR34, SR_CTAID.Y ;  /* 0x00000000002279c3 */ /* 0x000fe20000002600 */
[----:B--2---:R-:W-:-:S03]  /*00a0*/  ULEA UR20, UR4, UR20, 0x18 ;  /* 0x0000001404147291 */ /* 0x004fc6000f8ec03f */
[----:B------:R-:W-:Y:S01]  /*00b0*/  ULDC UR4, c[0x0][0x10] ;  /* 0x0000040000047ab9 */ /* 0x000fe20000000800 */
[----:B-1----:R-:W-:-:S03]  /*00c0*/  LOP3.LUT R2, R0, 0x7f, RZ, 0xc0, !PT ;  /* 0x0000007f00027812 */ /* 0x002fc600078ec0ff */
[----:B------:R-:W1:Y:S01]  /*00d0*/  S2UR UR5, SR_CTAID.Z ;  /* 0x00000000000579c3 */ /* 0x000e620000002700 */
[----:B---3--:R-:W-:Y:S01]  /*00e0*/  VIADD R3, R3, 0xffffffff ;  /* 0xffffffff03037836 */ /* 0x008fe20000000000 */
[C---:B------:R-:W-:Y:S02]  /*00f0*/  ISETP.GE.U32.AND P0, PT, R2.reuse, 0x20, PT ;  /* 0x000000200200780c */ /* 0x040fe40003f06070 */
[C---:B------:R-:W-:Y:S02]  /*0100*/  ISETP.NE.U32.AND P2, PT, R2.reuse, RZ, PT ;  /* 0x000000ff0200720c */ /* 0x040fe40003f45070 */
[----:B------:R-:W-:Y:S02]  /*0110*/  LEA R11, R2, UR20, 0x2 ;  /* 0x00000014020b7c11 */ /* 0x000fe4000f8e10ff */
[----:B------:R-:W2:Y:S01]  /*0120*/  S2UR UR23, SR_CTAID.X ;  /* 0x00000000001779c3 */ /* 0x000ea20000002500 */
[----:B----4-:R-:W-:-:S06]  /*0130*/  VIADD R12, R10, 0xffffffff ;  /* 0xffffffff0a0c7836 */ /* 0x010fcc0000000000 */
[----:B------:R3:W-:Y:S01]  /*0140*/  @!P0 STS [R11], RZ ;  /* 0x000000ff0b008388 */ /* 0x0007e20000000800 */
[----:B------:R-:W-:-:S03]  /*0150*/  NOP ;  /* 0x0000000000007918 */ /* 0x000fc60000000000 */
[----:B------:R3:W-:Y:S01]  /*0160*/  @!P2 STS [UR20+0x24], R3 ;  /* 0x00002403ff00a988 */ /* 0x0007e20008000814 */
[----:B-1----:R-:W-:-:S03]  /*0170*/  UIMAD UR4, UR5, UR4, UR34 ;  /* 0x00000004050472a4 */ /* 0x002fc6000f8e0222 */
[----:B------:R3:W-:Y:S01]  /*0180*/  @!P2 STS [UR20+0x20], R12 ;  /* 0x0000200cff00a988 */ /* 0x0007e20008000814 */
[----:B--2---:R-:W-:-:S04]  /*0190*/  UIMAD UR4, UR4, UR6, UR23 ;  /* 0x00000006040472a4 */ /* 0x004fc8000f8e0217 */
[----:B------:R-:W-:-:S03]  /*01a0*/  UIMAD UR5, UR4, 0x180, URZ ;  /* 0x00000180040578a4 */ /* 0x000fc6000f8e023f */
[----:B------:R-:W-:Y:S01]  /*01b0*/  UMOV UR4, URZ ;  /* 0x0000003f00047c82 */ /* 0x000fe20008000000 */
[----:B------:R-:W-:-:S04]  /*01c0*/  UIADD3 UR28, UP0, UR5, UR32, URZ ;  /* 0x00000020051c7290 */ /* 0x000fc8000ff1e03f */
[----:B------:R-:W-:Y:S01]  /*01d0*/  ULEA.HI.X.SX32 UR29, UR5, UR33, 0x1, UP0 ;  /* 0x00000021051d7291 */ /* 0x000fe200080f0e3f */
[----:B---3--:R-:W-:Y:S11]  /*01e0*/  @P2 BRA `(.L_x_1) ;  /* 0x0000000000182947 */ /* 0x008ff60003800000 */
[----:B------:R-:W1:Y:S01]  /*01f0*/  LDS R4, [UR20+0x8] ;  /* 0x00000814ff047984 */ /* 0x000e620008000800 */
[----:B------:R-:W2:Y:S01]  /*0200*/  LDC.64 R6, c[0x0][0x210] ;  /* 0x00008400ff067b82 */ /* 0x000ea20000000a00 */
[----:B------:R-:W-:Y:S02]  /*0210*/  IMAD.MOV.U32 R5, RZ, RZ, 0x70 ;  /* 0x00000070ff057424 */ /* 0x000fe400078e00ff */
[----:B--2---:R2:W-:Y:S03]  /*0220*/  STS.64 [UR20], R6 ;  /* 0x00000006ff007988 */ /* 0x0045e60008000a14 */
[----:B-1----:R-:W-:-:S05]  /*0230*/  LOP3.LUT R4, R4, 0x10, R5, 0xd8, !PT ;  /* 0x0000001004047812 */ /* 0x002fca00078ed805 */
[----:B------:R2:W-:Y:S02]  /*0240*/  STS [UR20+0x8], R4 ;  /* 0x00000804ff007988 */ /* 0x0005e40008000814 */
.L_x_1:
[----:B------:R-:W-:Y:S05]  /*0250*/  BSYNC B0 ;  /* 0x0000000000007941 */ /* 0x000fea0003800000 */
.L_x_0:
[----:B------:R-:W-:Y:S04]  /*0260*/  BSSY B0, `(.L_x_2) ;  /* 0x000000a000007945 */ /* 0x000fe80003800000 */
[----:B------:R-:W-:Y:S05]  /*0270*/  @P2 BRA `(.L_x_3) ;  /* 0x0000000000202947 */ /* 0x000fea0003800000 */
[----:B--2---:R-:W1:Y:S01]  /*0280*/  LDS R4, [UR20+0x34] ;  /* 0x00003414ff047984 */ /* 0x004e620008000800 */
[----:B------:R-:W-:Y:S02]  /*0290*/  IMAD.MOV.U32 R5, RZ, RZ, 0x1f000000 ;  /* 0x1f000000ff057424 */ /* 0x000fe400078e00ff */
[----:B------:R-:W-:Y:S01]  /*02a0*/  @!P2 IMAD.MOV.U32 R6, RZ, RZ, 0x7f ;  /* 0x0000007fff06a424 */ /* 0x000fe200078e00ff */
[----:B------:R-:W2:Y:S02]  /*02b0*/  @!P2 LDS R7, [UR20+0x38] ;  /* 0x00003814ff07a984 */ /* 0x000ea40008000800 */
[----:B-1----:R-:W-:Y:S02]  /*02c0*/  LOP3.LUT R4, R4, 0xff000000, R5, 0xb8, !PT ;  /* 0xff00000004047812 */ /* 0x002fe400078eb805 */
[----:B--2---:R-:W-:-:S03]  /*02d0*/  @!P2 LOP3.LUT R5, R7, 0xff, R6, 0xb8, !PT ;  /* 0x000000ff0705a812 */ /* 0x004fc600078eb806 */
[----:B------:R1:W-:Y:S04]  /*02e0*/  STS [UR20+0x34], R4 ;  /* 0x00003404ff007988 */ /* 0x0003e80008000814 */
[----:B------:R1:W-:Y:S02]  /*02f0*/  @!P2 STS [UR20+0x38], R5 ;  /* 0x00003805ff00a988 */ /* 0x0003e40008000814 */
.L_x_3:
[----:B------:R-:W-:Y:S05]  /*0300*/  BSYNC B0 ;  /* 0x0000000000007941 */ /* 0x000fea0003800000 */
.L_x_2:
[----:B------:R-:W-:Y:S04]  /*0310*/  BSSY B0, `(.L_x_4) ;  /* 0x000000e000007945 */ /* 0x000fe80003800000 */
[----:B------:R-:W-:Y:S05]  /*0320*/  @P2 BRA `(.L_x_5) ;  /* 0x0000000000302947 */ /* 0x000fea0003800000 */
[----:B-1----:R-:W1:Y:S01]  /*0330*/  LDS R5, [UR20+0x34] ;  /* 0x00003414ff057984 */ /* 0x002e620008000800 */
[----:B--2---:R-:W2:Y:S03]  /*0340*/  LDC.64 R6, c[0x0][0x238] ;  /* 0x00008e00ff067b82 */ /* 0x004ea60000000a00 */
[----:B------:R-:W3:Y:S01]  /*0350*/  LDS R4, [UR20+0x1c] ;  /* 0x00001c14ff047984 */ /* 0x000ee20008000800 */
[C---:B--2---:R-:W-:Y:S01]  /*0360*/  SHF.L.U64.HI R7, R6.reuse, 0x1, R7 ;  /* 0x0000000106077819 */ /* 0x044fe20000010207 */
[----:B------:R-:W-:-:S03]  /*0370*/  IMAD.SHL.U32 R6, R6, 0x2, RZ ;  /* 0x0000000206067824 */ /* 0x000fc600078e00ff */
[--C-:B------:R-:W-:Y:S02]  /*0380*/  SHF.R.U32.HI R9, RZ, 0x4, R7.reuse ;  /* 0x00000004ff097819 */ /* 0x100fe40000011607 */
[----:B------:R-:W-:-:S05]  /*0390*/  SHF.R.U64 R6, R6, 0x4, R7 ;  /* 0x0000000406067819 */ /* 0x000fca0000001207 */
[----:B------:R4:W-:Y:S01]  /*03a0*/  STS [UR20+0xc], R6 ;  /* 0x00000c06ff007988 */ /* 0x0009e20008000814 */
[----:B-1----:R-:W-:Y:S02]  /*03b0*/  LOP3.LUT R5, R5, 0x7, RZ, 0xb8, !PT ;  /* 0x0000000705057812 */ /* 0x002fe400078eb8ff */
[----:B---3--:R-:W-:-:S03]  /*03c0*/  LOP3.LUT R4, R4, 0xf, R9, 0xb8, !PT ;  /* 0x0000000f04047812 */ /* 0x008fc600078eb809 */
[----:B------:R4:W-:Y:S04]  /*03d0*/  STS [UR20+0x34], R5 ;  /* 0x00003405ff007988 */ /* 0x0009e80008000814 */
[----:B------:R4:W-:Y:S02]  /*03e0*/  STS [UR20+0x1c], R4 ;  /* 0x00001c04ff007988 */ /* 0x0009e40008000814 */
.L_x_5:
[----:B------:R-:W-:Y:S05]  /*03f0*/  BSYNC B0 ;  /* 0x0000000000007941 */ /* 0x000fea0003800000 */
.L_x_4:
[----:B------:R-:W-:Y:S04]  /*0400*/  BSSY B1, `(.L_x_6) ;  /* 0x000001a000017945 */ /* 0x000fe80003800000 */
[----:B------:R-:W-:Y:S04]  /*0410*/  BSSY B0, `(.L_x_7) ;  /* 0x0000015000007945 */ /* 0x000fe80003800000 */
[----:B------:R-:W-:Y:S05]  /*0420*/  @P2 BRA `(.L_x_8) ;  /* 0x0000000000202947 */ /* 0x000fea0003800000 */
[----:B-12-4-:R-:W1:Y:S02]  /*0430*/  LDS R4, [UR20+0x34] ;  /* 0x00003414ff047984 */ /* 0x016e640008000800 */
[----:B-1----:R-:W-:-:S05]  /*0440*/  LOP3.LUT R4, R4, 0x38, RZ, 0xb8, !PT ;  /* 0x0000003804047812 */ /* 0x002fca00078eb8ff */
[----:B------:R1:W-:Y:S01]  /*0450*/  STS [UR20+0x34], R4 ;  /* 0x00003404ff007988 */ /* 0x0003e20008000814 */
[----:B------:R-:W-:Y:S05]  /*0460*/  @P2 BRA `(.L_x_9) ;  /* 0x0000000000202947 */ /* 0x000fea0003800000 */
[----:B-1----:R-:W1:Y:S01]  /*0470*/  LDS R4, [UR20+0x8] ;  /* 0x00000814ff047984 */ /* 0x002e620008000800 */
[----:B------:R-:W-:-:S05]  /*0480*/  IMAD.MOV.U32 R5, RZ, RZ, 0x780 ;  /* 0x00000780ff057424 */ /* 0x000fca00078e00ff */
[----:B-1----:R-:W-:-:S05]  /*0490*/  LOP3.LUT R4, R4, 0x300, R5, 0xd8, !PT ;  /* 0x0000030004047812 */ /* 0x002fca00078ed805 */
[----:B------:R3:W-:Y:S02]  /*04a0*/  STS [UR20+0x8], R4 ;  /* 0x00000804ff007988 */ /* 0x0007e40008000814 */
.L_x_8:
[----:B------:R-:W-:Y:S05]  /*04b0*/  @P2 BRA `(.L_x_10) ;  /* 0x0000000000282947 */ /* 0x000fea0003800000 */
[----:B-1234-:R-:W1:Y:S02]  /*04c0*/  LDS R4, [UR20+0x8] ;  /* 0x00000814ff047984 */ /* 0x01ee640008000800 */
[----:B-1----:R-:W-:-:S05]  /*04d0*/  LOP3.LUT R4, R4, 0x1800, RZ, 0xb8, !PT ;  /* 0x0000180004047812 */ /* 0x002fca00078eb8ff */
[----:B------:R2:W-:Y:S02]  /*04e0*/  STS [UR20+0x8], R4 ;  /* 0x00000804ff007988 */ /* 0x0005e40008000814 */
.L_x_9:
[----:B------:R-:W-:Y:S05]  /*04f0*/  @P2 BREAK B0 ;  /* 0x0000000000002942 */ /* 0x000fea0003800000 */
[----:B------:R-:W-:Y:S05]  /*0500*/  @P2 BRA `(.L_x_11) ;  /* 0x0000000000242947 */ /* 0x000fea0003800000 */
[----:B------:R-:W3:Y:S01]  /*0510*/  LDS R5, [UR20+0x8] ;  /* 0x00000814ff057984 */ /* 0x000ee20008000800 */
[----:B-12---:R-:W-:-:S05]  /*0520*/  IMAD.MOV.U32 R4, RZ, RZ, 0x6000 ;  /* 0x00006000ff047424 */ /* 0x006fca00078e00ff */
[----:B---3--:R-:W-:-:S04]  /*0530*/  LOP3.LUT R4, R5, 0x4000, R4, 0xd8, !PT ;  /* 0x0000400005047812 */ /* 0x008fc800078ed804 */
[----:B------:R-:W-:-:S05]  /*0540*/  LOP3.LUT R4, R4, 0x400000, RZ, 0xb8, !PT ;  /* 0x0040000004047812 */ /* 0x000fca00078eb8ff */
[----:B------:R5:W-:Y:S02]  /*0550*/  STS [UR20+0x8], R4 ;  /* 0x00000804ff007988 */ /* 0x000be40008000814 */
.L_x_10:
[----:B------:R-:W-:Y:S05]  /*0560*/  BSYNC B0 ;  /* 0x0000000000007941 */ /* 0x000fea0003800000 */
.L_x_7:
[----:B-12345:R-:W1:Y:S02]  /*0570*/  @!P2 LDS R4, [UR20+0x8] ;  /* 0x00000814ff04a984 */ /* 0x03ee640008000800 */
[----:B-1----:R-:W-:-:S05]  /*0580*/  @!P2 LOP3.LUT R4, R4, 0x8000, RZ, 0xb8, !PT ;  /* 0x000080000404a812 */ /* 0x002fca00078eb8ff */
[----:B------:R3:W-:Y:S02]  /*0590*/  @!P2 STS [UR20+0x8], R4 ;  /* 0x00000804ff00a988 */ /* 0x0007e40008000814 */
.L_x_11:
[----:B------:R-:W-:Y:S05]  /*05a0*/  BSYNC B1 ;  /* 0x0000000000017941 */ /* 0x000fea0003800000 */
.L_x_6:
[----:B------:R-:W-:Y:S05]  /*05b0*/  WARPSYNC.ALL ;  /* 0x0000000000007948 */ /* 0x000fea0003800000 */
[----:B------:R-:W4:Y:S02]  /*05c0*/  LDC R6, c[0x0][0x22c] ;  /* 0x00008b00ff067b82 */ /* 0x000f240000000800 */
[----:B----4-:R-:W-:Y:S01]  /*05d0*/  VIADD R6, R6, 0xffffffff ;  /* 0xffffffff06067836 */ /* 0x010fe20000000000 */
[----:B------:R-:W-:Y:S06]  /*05e0*/  @P0 BRA `(.L_x_12) ;  /* 0x0000000000280947 */ /* 0x000fec0003800000 */
[----:B-123--:R-:W1:Y:S01]  /*05f0*/  S2R R4, SR_LANEID ;  /* 0x0000000000047919 */ /* 0x00ee620000000000 */
[----:B------:R-:W-:Y:S05]  /*0600*/  WARPSYNC.ALL ;  /* 0x0000000000007948 */ /* 0x000fea0003800000 */
[----:B-1----:R-:W-:-:S05]  /*0610*/  IMAD.SHL.U32 R7, R4, 0x4, RZ ;  /* 0x0000000404077824 */ /* 0x002fca00078e00ff */
[----:B------:R-:W1:Y:S01]  /*0620*/  LDS R9, [R7+UR20] ;  /* 0x0000001407097984 */ /* 0x000e620008000800 */
[----:B------:R-:W-:-:S05]  /*0630*/  IADD3 R4, P1, R7, UR28, RZ ;  /* 0x0000001c07047c10 */ /* 0x000fca000ff3e0ff */
[----:B------:R-:W-:-:S05]  /*0640*/  IMAD.X R5, RZ, RZ, UR29, P1 ;  /* 0x0000001dff057e24 */ /* 0x000fca00088e06ff */
[----:B-1----:R4:W5:Y:S01]  /*0650*/  ATOMG.E.EXCH.STRONG.GPU PT, RZ, [R4], R9 ;  /* 0x0000000904ff73a8 */ /* 0x00296200041ee100 */
[----:B------:R-:W-:-:S04]  /*0660*/  DEPBAR {5,4,3,2,1,0} ;  /* 0x0000003f0000791a */ /* 0x000fc80000000000 */
[----:B------:R4:W-:Y:S01]  /*0670*/  UTMACCTL.IV [UR28] ;  /* 0x000000001c0079b9 */ /* 0x0009e20008000000 */
[----:B------:R-:W-:Y:S01]  /*0680*/  NOP ;  /* 0x0000000000007918 */ /* 0x000fe20000000000 */
.L_x_12:
[----:B------:R-:W-:Y:S05]  /*0690*/  @P0 BRA `(.L_x_13) ;  /* 0x00000000000c0947 */ /* 0x000fea0003800000 */
[----:B------:R0:W-:Y:S01]  /*06a0*/  UTMACMDFLUSH ;  /* 0x00000000000079b7 */ /* 0x0001e20000000000 */
[----:B------:R-:W-:Y:S05]  /*06b0*/  @P0 BRA `(.L_x_13) ;  /* 0x0000000000040947 */ /* 0x000fea0003800000 */
[----:B------:R-:W-:-:S04]  /*06c0*/  DEPBAR.LE SB0, 0x0 ;  /* 0x000080000000791a */ /* 0x000fc80000000000 */
.L_x_13:
[----:B------:R-:W-:Y:S05]  /*06d0*/  WARPSYNC.ALL ;  /* 0x0000000000007948 */ /* 0x000fea0003800000 */
[----:B-----5:R-:W-:Y:S06]  /*06e0*/  BAR.SYNC.DEFER_BLOCKING 0x0 ;  /* 0x0000000000007b1d */ /* 0x020fec0000010000 */
[----:B------:R-:W-:Y:S02]  /*06f0*/  BSSY B1, `(.L_x_14) ;  /* 0x000000b000017945 */ /* 0x000fe40003800000 */
[----:B------:R-:W-:Y:S06]  /*0700*/  BAR.SYNC.DEFER_BLOCKING 0x0 ;  /* 0x0000000000007b1d */ /* 0x000fec0000010000 */
[----:B------:R5:W-:Y:S01]  /*0710*/  @!P0 STS [R11], RZ ;  /* 0x000000ff0b008388 */ /* 0x000be20000000800 */
[----:B------:R-:W-:Y:S01]  /*0720*/  NOP ;  /* 0x0000000000007918 */ /* 0x000fe20000000000 */
[----:B------:R-:W-:Y:S05]  /*0730*/  @P2 BRA `(.L_x_15) ;  /* 0x0000000000182947 */ /* 0x000fea0003800000 */
[----:B-1234-:R-:W1:Y:S01]  /*0740*/  LDS R4, [UR20+0x8] ;  /* 0x00000814ff047984 */ /* 0x01ee620008000800 */
[----:B------:R-:W2:Y:S01]  /*0750*/  LDC.64 R8, c[0x0][0x218] ;  /* 0x00008600ff087b82 */ /* 0x000ea20000000a00 */
[----:B------:R-:W-:Y:S02]  /*0760*/  IMAD.MOV.U32 R5, RZ, RZ, 0x70 ;  /* 0x00000070ff057424 */ /* 0x000fe400078e00ff */
[----:B--2---:R2:W-:Y:S03]  /*0770*/  STS.64 [UR20], R8 ;  /* 0x00000008ff007988 */ /* 0x0045e60008000a14 */
[----:B-1----:R-:W-:-:S05]  /*0780*/  LOP3.LUT R4, R4, 0x10, R5, 0xd8, !PT ;  /* 0x0000001004047812 */ /* 0x002fca00078ed805 */
[----:B------:R2:W-:Y:S02]  /*0790*/  STS [UR20+0x8], R4 ;  /* 0x00000804ff007988 */ /* 0x0005e40008000814 */
.L_x_15:
[----:B----4-:R-:W-:Y:S05]  /*07a0*/  BSYNC B1 ;  /* 0x0000000000017941 */ /* 0x010fea0003800000 */
.L_x_14:
[----:B------:R-:W-:Y:S04]  /*07b0*/  BSSY B1, `(.L_x_16) ;  /* 0x000000a000017945 */ /* 0x000fe80003800000 */
[----:B------:R-:W-:Y:S05]  /*07c0*/  @P2 BRA `(.L_x_17) ;  /* 0x0000000000202947 */ /* 0x000fea0003800000 */
[----:B-123--:R-:W1:Y:S01]  /*07d0*/  LDS R4, [UR20+0x34] ;  /* 0x00003414ff047984 */ /* 0x00ee620008000800 */
[----:B------:R-:W-:Y:S02]  /*07e0*/  IMAD.MOV.U32 R5, RZ, RZ, 0x3f000000 ;  /* 0x3f000000ff057424 */ /* 0x000fe400078e00ff */
[----:B------:R-:W-:Y:S01]  /*07f0*/  @!P2 IMAD.MOV.U32 R7, RZ, RZ, 0x1f ;  /* 0x0000001fff07a424 */ /* 0x000fe200078e00ff */
[----:B------:R-:W2:Y:S02]  /*0800*/  @!P2 LDS R8, [UR20+0x38] ;  /* 0x00003814ff08a984 */ /* 0x000ea40008000800 */
[----:B-1----:R-:W-:Y:S02]  /*0810*/  LOP3.LUT R4, R4, 0xff000000, R5, 0xb8, !PT ;  /* 0xff00000004047812 */ /* 0x002fe400078eb805 */
[----:B--2---:R-:W-:-:S03]  /*0820*/  @!P2 LOP3.LUT R5, R8, 0xff, R7, 0xb8, !PT ;  /* 0x000000ff0805a812 */ /* 0x004fc600078eb807 */
[----:B------:R4:W-:Y:S04]  /*0830*/  STS [UR20+0x34], R4 ;  /* 0x00003404ff007988 */ /* 0x0009e80008000814 */
[----:B------:R4:W-:Y:S02]  /*0840*/  @!P2 STS [UR20+0x38], R5 ;  /* 0x00003805ff00a988 */ /* 0x0009e40008000814 */
.L_x_17:
[----:B------:R-:W-:Y:S05]  /*0850*/  BSYNC B1 ;  /* 0x0000000000017941 */ /* 0x000fea0003800000 */
.L_x_16:
[----:B------:R-:W-:Y:S04]  /*0860*/  BSSY B1, `(.L_x_18) ;  /* 0x0000004000017945 */ /* 0x000fe80003800000 */
[----:B------:R-:W-:Y:S05]  /*0870*/  @P2 BRA `(.L_x_19) ;  /* 0x0000000000082947 */ /* 0x000fea0003800000 */
[----:B------:R1:W-:Y:S04]  /*0880*/  STS [UR20+0x24], R12 ;  /* 0x0000240cff007988 */ /* 0x0003e80008000814 */
[----:B------:R1:W-:Y:S02]  /*0890*/  STS [UR20+0x20], R6 ;  /* 0x00002006ff007988 */ /* 0x0003e40008000814 */
.L_x_19:
[----:B------:R-:W-:Y:S05]  /*08a0*/  BSYNC B1 ;  /* 0x0000000000017941 */ /* 0x000fea0003800000 */
.L_x_18:
[----:B------:R-:W-:Y:S04]  /*08b0*/  BSSY B1, `(.L_x_20) ;  /* 0x000000e000017945 */ /* 0x000fe80003800000 */
[----:B------:R-:W-:Y:S05]  /*08c0*/  @P2 BRA `(.L_x_21) ;  /* 0x0000000000302947 */ /* 0x000fea0003800000 */
[----:B----4-:R-:W4:Y:S01]  /*08d0*/  LDS R5, [UR20+0x34] ;  /* 0x00003414ff057984 */ /* 0x010f220008000800 */
[----:B-1----:R-:W1:Y:S03]  /*08e0*/  LDC.64 R12, c[0x0][0x240] ;  /* 0x00009000ff0c7b82 */ /* 0x002e660000000a00 */
[----:B--23--:R-:W2:Y:S01]  /*08f0*/  LDS R4, [UR20+0x1c] ;  /* 0x00001c14ff047984 */ /* 0x00cea20008000800 */
[C---:B-1----:R-:W-:Y:S01]  /*0900*/  SHF.L.U64.HI R8, R12.reuse, 0x1, R13 ;  /* 0x000000010c087819 */ /* 0x042fe2000001020d */
[----:B------:R-:W-:-:S03]  /*0910*/  IMAD.SHL.U32 R7, R12, 0x2, RZ ;  /* 0x000000020c077824 */ /* 0x000fc600078e00ff */
[--C-:B------:R-:W-:Y:S02]  /*0920*/  SHF.R.U32.HI R9, RZ, 0x4, R8.reuse ;  /* 0x00000004ff097819 */ /* 0x100fe40000011608 */
[----:B------:R-:W-:-:S05]  /*0930*/  SHF.R.U64 R7, R7, 0x4, R8 ;  /* 0x0000000407077819 */ /* 0x000fca0000001208 */
[----:B------:R1:W-:Y:S01]  /*0940*/  STS [UR20+0xc], R7 ;  /* 0x00000c07ff007988 */ /* 0x0003e20008000814 */
[----:B----4-:R-:W-:Y:S02]  /*0950*/  LOP3.LUT R5, R5, 0x7, RZ, 0xb8, !PT ;  /* 0x0000000705057812 */ /* 0x010fe400078eb8ff */
[----:B--2---:R-:W-:-:S03]  /*0960*/  LOP3.LUT R4, R4, 0xf, R9, 0xb8, !PT ;  /* 0x0000000f04047812 */ /* 0x004fc600078eb809 */
[----:B------:R1:W-:Y:S04]  /*0970*/  STS [UR20+0x34], R5 ;  /* 0x00003405ff007988 */ /* 0x0003e80008000814 */
[----:B------:R1:W-:Y:S02]  /*0980*/  STS [UR20+0x1c], R4 ;  /* 0x00001c04ff007988 */ /* 0x0003e40008000814 */
.L_x_21:
[----:B------:R-:W-:Y:S05]  /*0990*/  BSYNC B1 ;  /* 0x0000000000017941 */ /* 0x000fea0003800000 */
.L_x_20:
[----:B------:R-:W-:Y:S04]  /*09a0*/  BSSY B2, `(.L_x_22) ;  /* 0x000001a000027945 */ /* 0x000fe80003800000 */
[----:B------:R-:W-:Y:S04]  /*09b0*/  BSSY B1, `(.L_x_23) ;  /* 0x0000015000017945 */ /* 0x000fe80003800000 */
[----:B------:R-:W-:Y:S05]  /*09c0*/  @P2 BRA `(.L_x_24) ;  /* 0x0000000000202947 */ /* 0x000fea0003800000 */
[----:B-1234-:R-:W1:Y:S02]  /*09d0*/  LDS R4, [UR20+0x34] ;  /* 0x00003414ff047984 */ /* 0x01ee640008000800 */
[----:B-1----:R-:W-:-:S05]  /*09e0*/  LOP3.LUT R4, R4, 0x38, RZ, 0xb8, !PT ;  /* 0x0000003804047812 */ /* 0x002fca00078eb8ff */
[----:B------:R1:W-:Y:S01]  /*09f0*/  STS [UR20+0x34], R4 ;  /* 0x00003404ff007988 */ /* 0x0003e20008000814 */
[----:B------:R-:W-:Y:S05]  /*0a00*/  @P2 BRA `(.L_x_25) ;  /* 0x0000000000202947 */ /* 0x000fea0003800000 */
[----:B-1----:R-:W1:Y:S01]  /*0a10*/  LDS R4, [UR20+0x8] ;  /* 0x00000814ff047984 */ /* 0x002e620008000800 */
[----:B------:R-:W-:-:S05]  /*0a20*/  IMAD.MOV.U32 R5, RZ, RZ, 0x780 ;  /* 0x00000780ff057424 */ /* 0x000fca00078e00ff */
[----:B-1----:R-:W-:-:S05]  /*0a30*/  LOP3.LUT R4, R4, 0x300, R5, 0xd8, !PT ;  /* 0x0000030004047812 */ /* 0x002fca00078ed805 */
[----:B------:R1:W-:Y:S02]  /*0a40*/  STS [UR20+0x8], R4 ;  /* 0x00000804ff007988 */ /* 0x0003e40008000814 */
.L_x_24:
[----:B------:R-:W-:Y:S05]  /*0a50*/  @P2 BRA `(.L_x_26) ;  /* 0x0000000000282947 */ /* 0x000fea0003800000 */
[----:B-1234-:R-:W1:Y:S02]  /*0a60*/  LDS R4, [UR20+0x8] ;  /* 0x00000814ff047984 */ /* 0x01ee640008000800 */
[----:B-1----:R-:W-:-:S05]  /*0a70*/  LOP3.LUT R4, R4, 0x1800, RZ, 0xb8, !PT ;  /* 0x0000180004047812 */ /* 0x002fca00078eb8ff */
[----:B------:R2:W-:Y:S02]  /*0a80*/  STS [UR20+0x8], R4 ;  /* 0x00000804ff007988 */ /* 0x0005e40008000814 */
.L_x_25:
[----:B------:R-:W-:Y:S05]  /*0a90*/  @P2 BREAK B1 ;  /* 0x0000000000012942 */ /* 0x000fea0003800000 */
[----:B------:R-:W-:Y:S05]  /*0aa0*/  @P2 BRA `(.L_x_27) ;  /* 0x0000000000242947 */ /* 0x000fea0003800000 */
[----:B-12---:R-:W1:Y:S01]  /*0ab0*/  LDS R4, [UR20+0x8] ;  /* 0x00000814ff047984 */ /* 0x006e620008000800 */
[----:B------:R-:W-:-:S05]  /*0ac0*/  IMAD.MOV.U32 R5, RZ, RZ, 0x6000 ;  /* 0x00006000ff057424 */ /* 0x000fca00078e00ff */
[----:B-1----:R-:W-:-:S04]  /*0ad0*/  LOP3.LUT R4, R4, 0x6000, R5, 0xd8, !PT ;  /* 0x0000600004047812 */ /* 0x002fc800078ed805 */
[----:B------:R-:W-:-:S05]  /*0ae0*/  LOP3.LUT R4, R4, 0x400000, RZ, 0xb8, !PT ;  /* 0x0040000004047812 */ /* 0x000fca00078eb8ff */
[----:B------:R1:W-:Y:S02]  /*0af0*/  STS [UR20+0x8], R4 ;  /* 0x00000804ff007988 */ /* 0x0003e40008000814 */
.L_x_26:
[----:B------:R-:W-:Y:S05]  /*0b00*/  BSYNC B1 ;  /* 0x0000000000017941 */ /* 0x000fea0003800000 */
.L_x_23:
[----:B-1234-:R-:W1:Y:S02]  /*0b10*/  @!P2 LDS R4, [UR20+0x8] ;  /* 0x00000814ff04a984 */ /* 0x01ee640008000800 */
[----:B-1----:R-:W-:-:S05]  /*0b20*/  @!P2 LOP3.LUT R4, R4, 0x8000, RZ, 0xb8, !PT ;  /* 0x000080000404a812 */ /* 0x002fca00078eb8ff */
[----:B------:R3:W-:Y:S02]  /*0b30*/  @!P2 STS [UR20+0x8], R4 ;  /* 0x00000804ff00a988 */ /* 0x0007e40008000814 */
.L_x_27:
[----:B------:R-:W-:Y:S05]  /*0b40*/  BSYNC B2 ;  /* 0x0000000000027941 */ /* 0x000fea0003800000 */
.L_x_22:
[----:B------:R-:W-:Y:S05]  /*0b50*/  WARPSYNC.ALL ;  /* 0x0000000000007948 */ /* 0x000fea0003800000 */
[----:B------:R-:W-:-:S04]  /*0b60*/  UIADD3 UR31, UR5, 0x80, URZ ;  /* 0x00000080051f7890 */ /* 0x000fc8000fffe03f */
[----:B------:R-:W-:-:S04]  /*0b70*/  UIADD3 UR30, UP0, UR31, UR32, URZ ;  /* 0x000000201f1e7290 */ /* 0x000fc8000ff1e03f */
[----:B------:R-:W-:Y:S01]  /*0b80*/  ULEA.HI.X.SX32 UR31, UR31, UR33, 0x1, UP0 ;  /* 0x000000211f1f7291 */ /* 0x000fe200080f0e3f */
[----:B------:R-:W-:Y:S11]  /*0b90*/  @P0 BRA `(.L_x_28) ;  /* 0x0000000000280947 */ /* 0x000ff60003800000 */
[----:B-123--:R-:W1:Y:S01]  /*0ba0*/  S2R R4, SR_LANEID ;  /* 0x0000000000047919 */ /* 0x00ee620000000000 */
[----:B------:R-:W-:Y:S05]  /*0bb0*/  WARPSYNC.ALL ;  /* 0x0000000000007948 */ /* 0x000fea0003800000 */
[----:B-1----:R-:W-:-:S05]  /*0bc0*/  IMAD.SHL.U32 R8, R4, 0x4, RZ ;  /* 0x0000000404087824 */ /* 0x002fca00078e00ff */
[----:B------:R-:W1:Y:S01]  /*0bd0*/  LDS R7, [R8+UR20] ;  /* 0x0000001408077984 */ /* 0x000e620008000800 */
[----:B------:R-:W-:-:S05]  /*0be0*/  IADD3 R4, P1, R8, UR30, RZ ;  /* 0x0000001e08047c10 */ /* 0x000fca000ff3e0ff */
[----:B------:R-:W-:-:S05]  /*0bf0*/  IMAD.X R5, RZ, RZ, UR31, P1 ;  /* 0x0000001fff057e24 */ /* 0x000fca00088e06ff */
[----:B-1----:R4:W2:Y:S01]  /*0c00*/  ATOMG.E.EXCH.STRONG.GPU PT, RZ, [R4], R7 ;  /* 0x0000000704ff73a8 */ /* 0x0028a200041ee100 */
[----:B------:R-:W-:-:S04]  /*0c10*/  DEPBAR {5,4,3,2,1,0} ;  /* 0x0000003f0000791a */ /* 0x000fc80000000000 */
[----:B------:R4:W-:Y:S01]  /*0c20*/  UTMACCTL.IV [UR30] ;  /* 0x000000001e0079b9 */ /* 0x0009e20008000000 */
[----:B------:R-:W-:Y:S01]  /*0c30*/  NOP ;  /* 0x0000000000007918 */ /* 0x000fe20000000000 */
.L_x_28:
[----:B------:R-:W-:Y:S05]  /*0c40*/  @P0 BRA `(.L_x_29) ;  /* 0x00000000000c0947 */ /* 0x000fea0003800000 */
[----:B------:R0:W-:Y:S01]  /*0c50*/  UTMACMDFLUSH ;  /* 0x00000000000079b7 */ /* 0x0001e20000000000 */
[----:B------:R-:W-:Y:S05]  /*0c60*/  @P0 BRA `(.L_x_29) ;  /* 0x0000000000040947 */ /* 0x000fea0003800000 */
[----:B------:R-:W-:-:S04]  /*0c70*/  DEPBAR.LE SB0, 0x0 ;  /* 0x000080000000791a */ /* 0x000fc80000000000 */
.L_x_29:
[----:B------:R-:W-:Y:S05]  /*0c80*/  WARPSYNC.ALL ;  /* 0x0000000000007948 */ /* 0x000fea0003800000 */
[----:B--2---:R-:W-:Y:S06]  /*0c90*/  BAR.SYNC.DEFER_BLOCKING 0x0 ;  /* 0x0000000000007b1d */ /* 0x004fec0000010000 */
[----:B------:R-:W-:Y:S02]  /*0ca0*/  BSSY B2, `(.L_x_30) ;  /* 0x000000b000027945 */ /* 0x000fe40003800000 */
[----:B------:R-:W-:Y:S06]  /*0cb0*/  BAR.SYNC.DEFER_BLOCKING 0x0 ;  /* 0x0000000000007b1d */ /* 0x000fec0000010000 */
[----:B------:R2:W-:Y:S01]  /*0cc0*/  @!P0 STS [R11], RZ ;  /* 0x000000ff0b008388 */ /* 0x0005e20000000800 */
[----:B------:R-:W-:Y:S01]  /*0cd0*/  NOP ;  /* 0x0000000000007918 */ /* 0x000fe20000000000 */
[----:B------:R-:W-:Y:S05]  /*0ce0*/  @P2 BRA `(.L_x_31) ;  /* 0x0000000000182947 */ /* 0x000fea0003800000 */
[----:B-1-34-:R-:W1:Y:S01]  /*0cf0*/  LDS R4, [UR20+0x8] ;  /* 0x00000814ff047984 */ /* 0x01ae620008000800 */
[----:B------:R-:W3:Y:S01]  /*0d00*/  LDC.64 R8, c[0x0][0x220] ;  /* 0x00008800ff087b82 */ /* 0x000ee20000000a00 */
[----:B------:R-:W-:Y:S02]  /*0d10*/  IMAD.MOV.U32 R5, RZ, RZ, 0x70 ;  /* 0x00000070ff057424 */ /* 0x000fe400078e00ff */
[----:B---3--:R3:W-:Y:S03]  /*0d20*/  STS.64 [UR20], R8 ;  /* 0x00000008ff007988 */ /* 0x0087e60008000a14 */
[----:B-1----:R-:W-:-:S05]  /*0d30*/  LOP3.LUT R4, R4, 0x10, R5, 0xd8, !PT ;  /* 0x0000001004047812 */ /* 0x002fca00078ed805 */
[----:B------:R3:W-:Y:S02]  /*0d40*/  STS [UR20+0x8], R4 ;  /* 0x00000804ff007988 */ /* 0x0007e40008000814 */
.L_x_31:
[----:B----4-:R-:W-:Y:S05]  /*0d50*/  BSYNC B2 ;  /* 0x0000000000027941 */ /* 0x010fea0003800000 */
.L_x_30:
[----:B------:R-:W-:Y:S04]  /*0d60*/  BSSY B3, `(.L_x_32) ;  /* 0x0000011000037945 */ /* 0x000fe80003800000 */
[----:B------:R-:W-:Y:S04]  /*0d70*/  BSSY B2, `(.L_x_33) ;  /* 0x000000e000027945 */ /* 0x000fe80003800000 */
[----:B------:R-:W-:Y:S05]  /*0d80*/  @P2 BRA `(.L_x_34) ;  /* 0x0000000000242947 */ /* 0x000fea0003800000 */
[----:B-1-3--:R-:W1:Y:S01]  /*0d90*/  LDS R4, [UR20+0x34] ;  /* 0x00003414ff047984 */ /* 0x00ae620008000800 */
[----:B------:R-:W-:-:S05]  /*0da0*/  IMAD.MOV.U32 R5, RZ, RZ, 0x3f000000 ;  /* 0x3f000000ff057424 */ /* 0x000fca00078e00ff */
[----:B-1----:R-:W-:-:S05]  /*0db0*/  LOP3.LUT R4, R4, 0xff000000, R5, 0xb8, !PT ;  /* 0xff00000004047812 */ /* 0x002fca00078eb805 */
[----:B------:R1:W-:Y:S01]  /*0dc0*/  STS [UR20+0x34], R4 ;  /* 0x00003404ff007988 */ /* 0x0003e20008000814 */
[----:B------:R-:W-:Y:S05]  /*0dd0*/  @P2 BRA `(.L_x_35) ;  /* 0x00000000001c2947 */ /* 0x000fea0003800000 */
[----:B-1----:R-:W1:Y:S01]  /*0de0*/  LDS R4, [UR20+0x38] ;  /* 0x00003814ff047984 */ /* 0x002e620008000800 */
[----:B------:R-:W-:-:S05]  /*0df0*/  IMAD.MOV.U32 R5, RZ, RZ, 0x7f ;  /* 0x0000007fff057424 */ /* 0x000fca00078e00ff */
[----:B-1----:R-:W-:-:S05]  /*0e00*/  LOP3.LUT R4, R4, 0xff, R5, 0xb8, !PT ;  /* 0x000000ff04047812 */ /* 0x002fca00078eb805 */
[----:B------:R4:W-:Y:S02]  /*0e10*/  STS [UR20+0x38], R4 ;  /* 0x00003804ff007988 */ /* 0x0009e40008000814 */
.L_x_34:
[----:B------:R-:W-:Y:S05]  /*0e20*/  @P2 BREAK B2 ;  /* 0x0000000000022942 */ /* 0x000fea0003800000 */
[----:B------:R-:W-:Y:S05]  /*0e30*/  @P2 BRA `(.L_x_36) ;  /* 0x00000000000c2947 */ /* 0x000fea0003800000 */
[----:B------:R1:W-:Y:S02]  /*0e40*/  STS [UR20+0x20], R6 ;  /* 0x00002006ff007988 */ /* 0x0003e40008000814 */
.L_x_35:
[----:B------:R-:W-:Y:S05]  /*0e50*/  BSYNC B2 ;  /* 0x0000000000027941 */ /* 0x000fea0003800000 */
.L_x_33:
[----:B------:R1:W-:Y:S02]  /*0e60*/  @!P2 STS [UR20+0x24], R3 ;  /* 0x00002403ff00a988 */ /* 0x0003e40008000814 */
.L_x_36:
[----:B------:R-:W-:Y:S05]  /*0e70*/  BSYNC B3 ;  /* 0x0000000000037941 */ /* 0x000fea0003800000 */
.L_x_32:
[----:B------:R-:W-:Y:S05]  /*0e80*/  WARPSYNC.ALL ;  /* 0x0000000000007948 */ /* 0x000fea0003800000 */
[----:B------:R-:W-:Y:S04]  /*0e90*/  BSSY B3, `(.L_x_37) ;  /* 0x000000e000037945 */ /* 0x000fe80003800000 */
[----:B------:R-:W-:Y:S05]  /*0ea0*/  @P2 BRA `(.L_x_38) ;  /* 0x0000000000302947 */ /* 0x000fea0003800000 */
[----:B-1-34-:R-:W1:Y:S01]  /*0eb0*/  LDS R4, [UR20+0x34] ;  /* 0x00003414ff047984 */ /* 0x01ae620008000800 */
[----:B------:R-:W3:Y:S03]  /*0ec0*/  LDC.64 R8, c[0x0][0x248] ;  /* 0x00009200ff087b82 */ /* 0x000ee60000000a00 */
[----:B------:R-:W4:Y:S01]  /*0ed0*/  LDS R3, [UR20+0x1c] ;  /* 0x00001c14ff037984 */ /* 0x000f220008000800 */
[C---:B---3--:R-:W-:Y:S01]  /*0ee0*/  SHF.L.U64.HI R6, R8.reuse, 0x1, R9 ;  /* 0x0000000108067819 */ /* 0x048fe20000010209 */
[----:B------:R-:W-:-:S03]  /*0ef0*/  IMAD.SHL.U32 R5, R8, 0x2, RZ ;  /* 0x0000000208057824 */ /* 0x000fc600078e00ff */
[--C-:B------:R-:W-:Y:S02]  /*0f00*/  SHF.R.U32.HI R8, RZ, 0x4, R6.reuse ;  /* 0x00000004ff087819 */ /* 0x100fe40000011606 */
[----:B------:R-:W-:-:S05]  /*0f10*/  SHF.R.U64 R5, R5, 0x4, R6 ;  /* 0x0000000405057819 */ /* 0x000fca0000001206 */
[----:B------:R3:W-:Y:S01]  /*0f20*/  STS [UR20+0xc], R5 ;  /* 0x00000c05ff007988 */ /* 0x0007e20008000814 */
[----:B-1----:R-:W-:Y:S02]  /*0f30*/  LOP3.LUT R4, R4, 0x7, RZ, 0xb8, !PT ;  /* 0x0000000704047812 */ /* 0x002fe400078eb8ff */
[----:B----4-:R-:W-:-:S03]  /*0f40*/  LOP3.LUT R3, R3, 0xf, R8, 0xb8, !PT ;  /* 0x0000000f03037812 */ /* 0x010fc600078eb808 */
[----:B------:R3:W-:Y:S04]  /*0f50*/  STS [UR20+0x34], R4 ;  /* 0x00003404ff007988 */ /* 0x0007e80008000814 */
[----:B------:R3:W-:Y:S02]  /*0f60*/  STS [UR20+0x1c], R3 ;  /* 0x00001c03ff007988 */ /* 0x0007e40008000814 */
.L_x_38:
[----:B------:R-:W-:Y:S05]  /*0f70*/  BSYNC B3 ;  /* 0x0000000000037941 */ /* 0x000fea0003800000 */
.L_x_37:
[----:B------:R-:W-:Y:S04]  /*0f80*/  BSSY B3, `(.L_x_39) ;  /* 0x000001a000037945 */ /* 0x000fe80003800000 */
[----:B------:R-:W-:Y:S04]  /*0f90*/  BSSY B4, `(.L_x_40) ;  /* 0x0000015000047945 */ /* 0x000fe80003800000 */
[----:B------:R-:W-:Y:S05]  /*0fa0*/  @P2 BRA `(.L_x_41) ;  /* 0x0000000000202947 */ /* 0x000fea0003800000 */
[----:B-1-3--:R-:W1:Y:S02]  /*0fb0*/  LDS R3, [UR20+0x34] ;  /* 0x00003414ff037984 */ /* 0x00ae640008000800 */
[----:B-1----:R-:W-:-:S05]  /*0fc0*/  LOP3.LUT R3, R3, 0x38, RZ, 0xb8, !PT ;  /* 0x0000003803037812 */ /* 0x002fca00078eb8ff */
[----:B------:R1:W-:Y:S01]  /*0fd0*/  STS [UR20+0x34], R3 ;  /* 0x00003403ff007988 */ /* 0x0003e20008000814 */
[----:B------:R-:W-:Y:S05]  /*0fe0*/  @P2 BRA `(.L_x_42) ;  /* 0x0000000000202947 */ /* 0x000fea0003800000 */
[----:B-1----:R-:W1:Y:S01]  /*0ff0*/  LDS R3, [UR20+0x8] ;  /* 0x00000814ff037984 */ /* 0x002e620008000800 */
[----:B----4-:R-:W-:-:S05]  /*1000*/  IMAD.MOV.U32 R4, RZ, RZ, 0x780 ;  /* 0x00000780ff047424 */ /* 0x010fca00078e00ff */
[----:B-1----:R-:W-:-:S05]  /*1010*/  LOP3.LUT R3, R3, 0x300, R4, 0xd8, !PT ;  /* 0x0000030003037812 */ /* 0x002fca00078ed804 */
[----:B------:R1:W-:Y:S02]  /*1020*/  STS [UR20+0x8], R3 ;  /* 0x00000803ff007988 */ /* 0x0003e40008000814 */
.L_x_41:
[----:B------:R-:W-:Y:S05]  /*1030*/  @P2 BRA `(.L_x_43) ;  /* 0x0000000000282947 */ /* 0x000fea0003800000 */
[----:B-1-3--:R-:W1:Y:S02]  /*1040*/  LDS R3, [UR20+0x8] ;  /* 0x00000814ff037984 */ /* 0x00ae640008000800 */
[----:B-1----:R-:W-:-:S05]  /*1050*/  LOP3.LUT R3, R3, 0x1800, RZ, 0xb8, !PT ;  /* 0x0000180003037812 */ /* 0x002fca00078eb8ff */
[----:B------:R3:W-:Y:S02]  /*1060*/  STS [UR20+0x8], R3 ;  /* 0x00000803ff007988 */ /* 0x0007e40008000814 */
.L_x_42:
[----:B------:R-:W-:Y:S05]  /*1070*/  @P2 BREAK B4 ;  /* 0x0000000000042942 */ /* 0x000fea0003800000 */
[----:B------:R-:W-:Y:S05]  /*1080*/  @P2 BRA `(.L_x_44) ;  /* 0x0000000000242947 */ /* 0x000fea0003800000 */
[----:B-1-3--:R-:W1:Y:S01]  /*1090*/  LDS R3, [UR20+0x8] ;  /* 0x00000814ff037984 */ /* 0x00ae620008000800 */
[----:B----4-:R-:W-:-:S05]  /*10a0*/  IMAD.MOV.U32 R4, RZ, RZ, 0x6000 ;  /* 0x00006000ff047424 */ /* 0x010fca00078e00ff */
[----:B-1----:R-:W-:-:S04]  /*10b0*/  LOP3.LUT R3, R3, 0x6000, R4, 0xd8, !PT ;  /* 0x0000600003037812 */ /* 0x002fc800078ed804 */
[----:B------:R-:W-:-:S05]  /*10c0*/  LOP3.LUT R3, R3, 0x400000, RZ, 0xb8, !PT ;  /* 0x0040000003037812 */ /* 0x000fca00078eb8ff */
[----:B------:R1:W-:Y:S02]  /*10d0*/  STS [UR20+0x8], R3 ;  /* 0x00000803ff007988 */ /* 0x0003e40008000814 */
.L_x_43:
[----:B------:R-:W-:Y:S05]  /*10e0*/  BSYNC B4 ;  /* 0x0000000000047941 */ /* 0x000fea0003800000 */
.L_x_40:
[----:B-1-3--:R-:W1:Y:S02]  /*10f0*/  @!P2 LDS R3, [UR20+0x8] ;  /* 0x00000814ff03a984 */ /* 0x00ae640008000800 */
[----:B-1----:R-:W-:-:S05]  /*1100*/  @!P2 LOP3.LUT R3, R3, 0x8000, RZ, 0xb8, !PT ;  /* 0x000080000303a812 */ /* 0x002fca00078eb8ff */
[----:B------:R1:W-:Y:S02]  /*1110*/  @!P2 STS [UR20+0x8], R3 ;  /* 0x00000803ff00a988 */ /* 0x0003e40008000814 */
.L_x_44:
[----:B------:R-:W-:Y:S05]  /*1120*/  BSYNC B3 ;  /* 0x0000000000037941 */ /* 0x000fea0003800000 */
.L_x_39:
[----:B------:R-:W-:Y:S05]  /*1130*/  WARPSYNC.ALL ;  /* 0x0000000000007948 */ /* 0x000fea0003800000 */
[----:B------:R-:W-:Y:S01]  /*1140*/  UIADD3 UR5, UR5, 0x100, URZ ;  /* 0x0000010005057890 */ /* 0x000fe2000fffe03f */
[----:B------:R-:W-:Y:S02]  /*1150*/  ISETP.GE.AND P1, PT, R10, 0x1, PT ;  /* 0x000000010a00780c */ /* 0x000fe40003f26270 */
[----:B------:R-:W-:Y:S02]  /*1160*/  CS2R R56, SRZ ;  /* 0x0000000000387805 */ /* 0x000fe4000001ff00 */
[----:B------:R-:W-:Y:S01]  /*1170*/  CS2R R58, SRZ ;  /* 0x00000000003a7805 */ /* 0x000fe2000001ff00 */
[----:B------:R-:W-:Y:S01]  /*1180*/  UIADD3 UR32, UP0, UR5, UR32, URZ ;  /* 0x0000002005207290 */ /* 0x000fe2000ff1e03f */
[----:B------:R-:W-:-:S02]  /*1190*/  CS2R R60, SRZ ;  /* 0x00000000003c7805 */ /* 0x000fc4000001ff00 */
[----:B------:R-:W-:Y:S02]  /*11a0*/  CS2R R62, SRZ ;  /* 0x00000000003e7805 */ /* 0x000fe4000001ff00 */
[----:B------:R-:W-:Y:S01]  /*11b0*/  CS2R R64, SRZ ;  /* 0x0000000000407805 */ /* 0x000fe2000001ff00 */
[----:B------:R-:W-:Y:S01]  /*11c0*/  ULEA.HI.X.SX32 UR33, UR5, UR33, 0x1, UP0 ;  /* 0x0000002105217291 */ /* 0x000fe200080f0e3f */
[----:B------:R-:W-:Y:S02]  /*11d0*/  CS2R R66, SRZ ;  /* 0x0000000000427805 */ /* 0x000fe4000001ff00 */
[----:B------:R-:W-:Y:S02]  /*11e0*/  CS2R R68, SRZ ;  /* 0x0000000000447805 */ /* 0x000fe4000001ff00 */
[----:B------:R-:W-:Y:S02]  /*11f0*/  CS2R R70, SRZ ;  /* 0x0000000000467805 */ /* 0x000fe4000001ff00 */
[----:B------:R-:W-:-:S02]  /*1200*/  CS2R R72, SRZ ;  /* 0x0000000000487805 */ /* 0x000fc4000001ff00 */
[----:B------:R-:W-:Y:S02]  /*1210*/  CS2R R74, SRZ ;  /* 0x00000000004a7805 */ /* 0x000fe4000001ff00 */
[----:B------:R-:W-:Y:S02]  /*1220*/  CS2R R76, SRZ ;  /* 0x00000000004c7805 */ /* 0x000fe4000001ff00 */
        /* <DEDUP_REMOVED lines=8> */
[----:B------:R-:W-:Y:S01]  /*12b0*/  CS2R R30, SRZ ;  /* 0x00000000001e7805 */ /* 0x000fe2000001ff00 */
[----:B------:R-:W-:Y:S01]  /*12c0*/  IMAD.MOV.U32 R32, RZ, RZ, RZ ;  /* 0x000000ffff207224 */ /* 0x000fe200078e00ff */
[----:B------:R-:W-:Y:S06]  /*12d0*/  @P0 BRA `(.L_x_45) ;  /* 0x0000000000280947 */ /* 0x000fec0003800000 */
[----:B-1-3--:R-:W1:Y:S01]  /*12e0*/  S2R R3, SR_LANEID ;  /* 0x0000000000037919 */ /* 0x00ae620000000000 */
[----:B------:R-:W-:Y:S05]  /*12f0*/  WARPSYNC.ALL ;  /* 0x0000000000007948 */ /* 0x000fea0003800000 */
[----:B-1----:R-:W-:-:S05]  /*1300*/  IMAD.SHL.U32 R6, R3, 0x4, RZ ;  /* 0x0000000403067824 */ /* 0x002fca00078e00ff */
[----:B------:R-:W1:Y:S01]  /*1310*/  LDS R3, [R6+UR20] ;  /* 0x0000001406037984 */ /* 0x000e620008000800 */
[----:B----4-:R-:W-:-:S05]  /*1320*/  IADD3 R4, P3, R6, UR32, RZ ;  /* 0x0000002006047c10 */ /* 0x010fca000ff7e0ff */
[----:B------:R-:W-:-:S05]  /*1330*/  IMAD.X R5, RZ, RZ, UR33, P3 ;  /* 0x00000021ff057e24 */ /* 0x000fca00098e06ff */
[----:B-1----:R1:W3:Y:S01]  /*1340*/  ATOMG.E.EXCH.STRONG.GPU PT, RZ, [R4], R3 ;  /* 0x0000000304ff73a8 */ /* 0x0022e200041ee100 */
[----:B------:R-:W-:-:S04]  /*1350*/  DEPBAR {5,4,3,2,1,0} ;  /* 0x0000003f0000791a */ /* 0x000fc80000000000 */
[----:B------:R1:W-:Y:S01]  /*1360*/  UTMACCTL.IV [UR32] ;  /* 0x00000000200079b9 */ /* 0x0003e20008000000 */
[----:B------:R-:W-:Y:S01]  /*1370*/  NOP ;  /* 0x0000000000007918 */ /* 0x000fe20000000000 */
.L_x_45:
[----:B------:R-:W-:Y:S05]  /*1380*/  @P0 BRA `(.L_x_46) ;  /* 0x00000000000c0947 */ /* 0x000fea0003800000 */
[----:B------:R0:W-:Y:S01]  /*1390*/  UTMACMDFLUSH ;  /* 0x00000000000079b7 */ /* 0x0001e20000000000 */
[----:B------:R-:W-:Y:S05]  /*13a0*/  @P0 BRA `(.L_x_46) ;  /* 0x0000000000040947 */ /* 0x000fea0003800000 */
[----:B------:R-:W-:-:S04]  /*13b0*/  DEPBAR.LE SB0, 0x0 ;  /* 0x000080000000791a */ /* 0x000fc80000000000 */
.L_x_46:
[----:B------:R-:W-:Y:S05]  /*13c0*/  WARPSYNC.ALL ;  /* 0x0000000000007948 */ /* 0x000fea0003800000 */
[----:B---3--:R-:W-:Y:S01]  /*13d0*/  BAR.SYNC.DEFER_BLOCKING 0x0 ;  /* 0x0000000000007b1d */ /* 0x008fe20000010000 */
[----:B------:R-:W-:Y:S01]  /*13e0*/  USHF.L.U32 UR14, UR34, 0x6, URZ ;  /* 0x00000006220e7899 */ /* 0x000fe2000800063f */
[----:B------:R-:W-:Y:S01]  /*13f0*/  IMAD.MOV.U32 R33, RZ, RZ, RZ ;  /* 0x000000ffff217224 */ /* 0x000fe200078e00ff */
[----:B------:R-:W-:Y:S02]  /*1400*/  CS2R R34, SRZ ;  /* 0x0000000000227805 */ /* 0x000fe4000001ff00 */
[----:B------:R-:W-:-:S02]  /*1410*/  CS2R R36, SRZ ;  /* 0x0000000000247805 */ /* 0x000fc4000001ff00 */
[----:B------:R-:W-:Y:S01]  /*1420*/  CS2R R38, SRZ ;  /* 0x0000000000267805 */ /* 0x000fe2000001ff00 */
[----:B------:R-:W-:Y:S01]  /*1430*/  VOTEU.ALL UP0, P2 ;  /* 0x00000000003f7886 */ /* 0x000fe20001000000 */
[----:B------:R-:W-:Y:S01]  /*1440*/  UMOV UR6, 0x1 ;  /* 0x0000000100067882 */ /* 0x000fe20000000000 */
[----:B------:R-:W-:Y:S01]  /*1450*/  VOTEU.ALL UP1, P2 ;  /* 0x00000000003f7886 */ /* 0x000fe20001020000 */
[----:B------:R-:W-:Y:S01]  /*1460*/  VOTEU.ALL UP2, P2 ;  /* 0x00000000003f7886 */ /* 0x000fe20001040000 */
[----:B------:R-:W-:Y:S01]  /*1470*/  CS2R R40, SRZ ;  /* 0x0000000000287805 */ /* 0x000fe2000001ff00 */
[----:B------:R-:W-:-:S04]  /*1480*/  @!UP0 UIADD3 UR8, -UR6, 0x100000, URZ ;  /* 0x0010000006088890 */ /* 0x000fc8000fffe13f */
[----:B------:R-:W-:Y:S02]  /*1490*/  @!UP0 USHF.L.U32 UR9, UR8, 0xb, URZ ;  /* 0x0000000b08098899 */ /* 0x000fe4000800063f */
[----:B------:R-:W-:Y:S01]  /*14a0*/  @!UP0 USHF.L.U32 UR8, UR8, 0x1, URZ ;  /* 0x0000000108088899 */ /* 0x000fe2000800063f */
        /* <DEDUP_REMOVED lines=9> */
[----:B------:R-:W-:Y:S01]  /*1540*/  VOTEU.ALL UP0, P2 ;  /* 0x00000000003f7886 */ /* 0x000fe20001000000 */
[----:B------:R-:W-:Y:S02]  /*1550*/  CS2R R48, SRZ ;  /* 0x0000000000307805 */ /* 0x000fe4000001ff00 */
[----:B------:R-:W-:Y:S02]  /*1560*/  CS2R R50, SRZ ;  /* 0x0000000000327805 */ /* 0x000fe4000001ff00 */
[----:B------:R-:W-:Y:S02]  /*1570*/  CS2R R52, SRZ ;  /* 0x0000000000347805 */ /* 0x000fe4000001ff00 */
[----:B------:R-:W-:Y:S01]  /*1580*/  CS2R R54, SRZ ;  /* 0x0000000000367805 */ /* 0x000fe2000001ff00 */
[----:B------:R-:W3:Y:S02]  /*1590*/  FENCE.VIEW.ASYNC.S ;  /* 0x00000000000073c6 */ /* 0x000ee40000000000 */
[----:B---3--:R-:W3:Y:S02]  /*15a0*/  @!UP0 SYNCS.EXCH.64 URZ, [UR20+0x9000], UR8 ;  /* 0x00900008143f85b2 */ /* 0x008ee40008000100 */
[----:B---3--:R-:W-:Y:S06]  /*15b0*/  BAR.SYNC.DEFER_BLOCKING 0x0 ;  /* 0x0000000000007b1d */ /* 0x008fec0000010000 */
[----:B------:R3:W4:Y:S02]  /*15c0*/  @!UP1 SYNCS.EXCH.64 URZ, [UR20+0x9008], UR10 ;  /* 0x0090080a143f95b2 */ /* 0x0007240008000100 */
[----:B----4-:R-:W-:Y:S01]  /*15d0*/  BAR.SYNC.DEFER_BLOCKING 0x0 ;  /* 0x0000000000007b1d */ /* 0x010fe20000010000 */
[----:B---3--:R-:W-:-:S05]  /*15e0*/  USHF.L.U32 UR11, UR23, 0x7, URZ ;  /* 0x00000007170b7899 */ /* 0x008fca000800063f */
[----:B------:R3:W4:Y:S01]  /*15f0*/  @!UP2 SYNCS.EXCH.64 URZ, [UR20+0x9010], UR6 ;  /* 0x00901006143fa5b2 */ /* 0x0007220008000100 */
[----:B------:R-:W-:Y:S06]  /*1600*/  @!P1 BRA `(.L_x_47) ;  /* 0x0000000400889947 */ /* 0x000fec0003800000 */
        /* <DEDUP_REMOVED lines=31> */
[----:B------:R-:W-:Y:S01]  /*1800*/  CS2R R54, SRZ ;  /* 0x0000000000367805 */ /* 0x000fe2000001ff00 */
[----:B------:R-:W-:Y:S01]  /*1810*/  UMOV UR5, URZ ;  /* 0x0000003f00057c82 */ /* 0x000fe20008000000 */
[----:B------:R-:W-:-:S05]  /*1820*/  UMOV UR10, URZ ;  /* 0x0000003f000a7c82 */ /* 0x000fca0008000000 */
.L_x_49:
[----:B----4-:R-:W-:Y:S01]  /*1830*/  BAR.SYNC.DEFER_BLOCKING 0x0 ;  /* 0x0000000000007b1d */ /* 0x010fe20000010000 */
[----:B------:R-:W-:Y:S01]  /*1840*/  ULEA UR18, UR5, UR20, 0x3 ;  /* 0x0000001405127291 */ /* 0x000fe2000f8e183f */
[----:B-1----:R-:W-:Y:S01]  /*1850*/  @!P2 IMAD.MOV.U32 R3, RZ, RZ, 0x3000 ;  /* 0x00003000ff03a424 */ /* 0x002fe200078e00ff */
[----:B------:R-:W-:Y:S01]  /*1860*/  ELECT P0, URZ, PT ;  /* 0x00000000003f782f */ /* 0x000fe20003800000 */
[----:B------:R-:W-:-:S03]  /*1870*/  ULEA UR8, UR5, UR20, 0xd ;  /* 0x0000001405087291 */ /* 0x000fc6000f8e683f */
[----:B------:R-:W-:Y:S02]  /*1880*/  ISETP.LT.U32.AND P0, PT, R2, 0x20, P0 ;  /* 0x000000200200780c */ /* 0x000fe40000701070 */
[----:B------:R-:W-:Y:S01]  /*1890*/  ELECT P1, URZ, PT ;  /* 0x00000000003f782f */ /* 0x000fe20003820000 */
[----:B------:R-:W-:-:S03]  /*18a0*/  ULEA UR12, UR5, UR20, 0xc ;  /* 0x00000014050c7291 */ /* 0x000fc6000f8e603f */
[----:B------:R-:W-:Y:S01]  /*18b0*/  ISETP.LT.U32.AND P1, PT, R2, 0x20, P1 ;  /* 0x000000200200780c */ /* 0x000fe20000f21070 */
[----:B------:R-:W-:Y:S01]  /*18c0*/  UMOV UR15, UR10 ;  /* 0x0000000a000f7c82 */ /* 0x000fe20008000000 */
[----:B------:R-:W-:-:S05]  /*18d0*/  UIADD3 UR12, UR12, 0x6000, URZ ;  /* 0x000060000c0c7890 */ /* 0x000fca000fffe03f */
[----:B------:R-:W-:Y:S01]  /*18e0*/  VOTEU.ANY UP0, P0 ;  /* 0x00000000003f7886 */ /* 0x000fe20000000100 */
[----:B------:R-:W-:Y:S01]  /*18f0*/  VOTEU.ANY UP2, P0 ;  /* 0x00000000003f7886 */ /* 0x000fe20000040100 */
[----:B------:R1:W-:Y:S01]  /*1900*/  @!P2 SYNCS.ARRIVE.TRANS64 RZ, [UR18+0x9000], R3 ;  /* 0x00900003ffffa9a7 */ /* 0x0003e20008000012 */
[----:B------:R4:W-:Y:S06]  /*1910*/  MEMBAR.ALL.CTA ;  /* 0x0000000000007992 */ /* 0x0009ec0000008000 */
[----:B----4-:R-:W4:Y:S01]  /*1920*/  FENCE.VIEW.ASYNC.S ;  /* 0x00000000000073c6 */ /* 0x010f220000000000 */
[----:B------:R-:W-:Y:S01]  /*1930*/  @UP0 UIADD3 UR9, UR18, 0x9000, URZ ;  /* 0x0000900012090890 */ /* 0x000fe2000fffe03f */
[----:B---3--:R-:W-:Y:S01]  /*1940*/  @UP0 UMOV UR6, UR28 ;  /* 0x0000001c00060c82 */ /* 0x008fe20008000000 */
[----:B------:R-:W-:Y:S01]  /*1950*/  @UP0 UMOV UR7, UR29 ;  /* 0x0000001d00070c82 */ /* 0x000fe20008000000 */
[----:B----4-:R-:W-:Y:S01]  /*1960*/  VOTEU.ANY UP1, P1 ;  /* 0x00000000003f7886 */ /* 0x010fe20000820100 */
[----:B------:R-:W-:Y:S01]  /*1970*/  VOTEU.ANY UP3, P1 ;  /* 0x00000000003f7886 */ /* 0x000fe20000860100 */
[----:B-1----:R-:W-:-:S03]  /*1980*/  IMAD.U32 R3, RZ, RZ, UR4 ;  /* 0x00000004ff037e24 */ /* 0x002fc6000f8e00ff */
[----:B------:R-:W-:Y:S01]  /*1990*/  @UP1 UIADD3 UR13, UR18, 0x9000, URZ ;  /* 0x00009000120d1890 */ /* 0x000fe2000fffe03f */
[----:B------:R-:W-:Y:S01]  /*19a0*/  @UP1 UMOV UR16, UR30 ;  /* 0x0000001e00101c82 */ /* 0x000fe20008000000 */
[----:B------:R-:W-:Y:S01]  /*19b0*/  @UP1 UMOV UR17, UR31 ;  /* 0x0000001f00111c82 */ /* 0x000fe20008000000 */
[----:B------:R-:W-:Y:S01]  /*19c0*/  SHF.L.U32 R3, R3, 0x1f, RZ ;  /* 0x0000001f03037819 */ /* 0x000fe200000006ff */
[----:B------:R-:W-:Y:S06]  /*19d0*/  BAR.SYNC.DEFER_BLOCKING 0x0 ;  /* 0x0000000000007b1d */ /* 0x000fec0000010000 */
[----:B------:R1:W-:Y:S02]  /*19e0*/  @UP2 UTMALDG.2D [UR8], [UR6] ;  /* 0x00000008060025b4 */ /* 0x0003e40008008000 */
[----:B------:R-:W-:Y:S06]  /*19f0*/  BAR.SYNC.DEFER_BLOCKING 0x0 ;  /* 0x0000000000007b1d */ /* 0x000fec0000010000 */
[----:B------:R1:W-:Y:S02]  /*1a00*/  @UP3 UTMALDG.2D [UR12], [UR16] ;  /* 0x0000000c100035b4 */ /* 0x0003e40008008000 */
[----:B------:R-:W-:Y:S06]  /*1a10*/  BAR.SYNC.DEFER_BLOCKING 0x0 ;  /* 0x0000000000007b1d */ /* 0x000fec0000010000 */
[----:B------:R-:W3:Y:S02]  /*1a20*/  SYNCS.PHASECHK.TRANS64.TRYWAIT P0, [UR18+0x9000], R3 ;  /* 0x00900003ff0075a7 */ /* 0x000ee40008000152 */
[----:B-1-3--:R-:W-:Y:S05]  /*1a30*/  @!P0 BRA `(.L_x_48) ;  /* 0x0000000400b08947 */ /* 0x00afea0003800000 */
.L_x_50:
[----:B------:R-:W-:Y:S01]  /*1a40*/  USHF.R.U32.HI UR16, URZ, 0x4, UR8 ;  /* 0x000000043f107899 */ /* 0x000fe20008011608 */
[----:B------:R-:W-:Y:S02]  /*1a50*/  WARPGROUP.DEPBAR.LE gsb0, 0x0 ;  /* 0x00008000000079c5 */ /* 0x000fe40000010000 */
[----:B------:R-:W-:Y:S01]  /*1a60*/  USHF.R.U32.HI UR6, URZ, 0x4, UR12 ;  /* 0x000000043f067899 */ /* 0x000fe2000801160c */
[----:B------:R-:W-:Y:S01]  /*1a70*/  WARPGROUP.ARRIVE ;  /* 0x00000000000079c5 */ /* 0x000fe20000000000 */
[----:B------:R-:W-:Y:S01]  /*1a80*/  USGXT.U32 UR16, UR16, 0xe ;  /* 0x0000000e1010789a */ /* 0x000fe20008000000 */
[----:B------:R-:W1:Y:S01]  /*1a90*/  LDC R3, c[0x0][0x230] ;  /* 0x00008c00ff037b82 */ /* 0x000e620000000800 */
[----:B------:R-:W-:Y:S01]  /*1aa0*/  USGXT.U32 UR6, UR6, 0xe ;  /* 0x0000000e0606789a */ /* 0x000fe20008000000 */
[----:B------:R-:W-:Y:S01]  /*1ab0*/  UMOV UR17, 0x80000020 ;  /* 0x8000002000117882 */ /* 0x000fe20000000000 */
[----:B------:R-:W-:Y:S01]  /*1ac0*/  UMOV UR19, 0x40000040 ;  /* 0x4000004000137882 */ /* 0x000fe20000000000 */
[----:B------:R-:W-:Y:S01]  /*1ad0*/  UIADD3 UR24, UP0, UR16, 0x2, URZ ;  /* 0x0000000210187890 */ /* 0x000fe2000ff1e03f */
[----:B------:R-:W-:-:S03]  /*1ae0*/  UMOV UR7, URZ ;  /* 0x0000003f00077c82 */ /* 0x000fc60008000000 */
[----:B------:R-:W-:Y:S01]  /*1af0*/  UMOV UR18, UR6 ;  /* 0x0000000600127c82 */ /* 0x000fe20008000000 */
[----:B------:R-:W-:Y:S01]  /*1b00*/  UIADD3.X UR25, UR7, -0x7fffffe0, URZ, UP0, !UPT ;  /* 0x8000002007197890 */ /* 0x000fe200087fe43f */
[----:B------:R-:W-:Y:S01]  /*1b10*/  HGMMA.64x64x16.F32 R56, gdesc[UR16].tnspB, R56 ;  /* 0x40e00000103879f0 */ /* 0x000fe20008700838 */
[----:B------:R-:W-:Y:S01]  /*1b20*/  UMOV UR26, 0x80 ;  /* 0x00000080001a7882 */ /* 0x000fe20000000000 */
[----:B------:R-:W-:Y:S01]  /*1b30*/  UMOV UR27, 0x40000040 ;  /* 0x40000040001b7882 */ /* 0x000fe20000000000 */
[----:B------:R-:W-:Y:S01]  /*1b40*/  UMOV UR7, URZ ;  /* 0x0000003f00077c82 */ /* 0x000fe20008000000 */
[----:B------:R-:W-:Y:S02]  /*1b50*/  UIADD3.64 UR16, UR24, 0xfe, URZ ;  /* 0x000000fe18107897 */ /* 0x000fe4000fffe03f */
[----:B------:R-:W-:Y:S02]  /*1b60*/  UIADD3.64 UR26, UR6, UR26, URZ ;  /* 0x0000001a061a7297 */ /* 0x000fe4000fffe03f */
[----:B------:R-:W-:-:S02]  /*1b70*/  UIADD3 UR10, UR10, 0x20, URZ ;  /* 0x000000200a0a7890 */ /* 0x000fc4000fffe03f */
[----:B------:R-:W-:-:S04]  /*1b80*/  UIADD3 UR5, UR5, 0x1, URZ ;  /* 0x0000000105057890 */ /* 0x000fc8000fffe03f */
[----:B-1----:R-:W-:Y:S01]  /*1b90*/  ISETP.LE.AND P0, PT, R3, UR10, PT ;  /* 0x0000000a03007c0c */ /* 0x002fe2000bf03270 */
[----:B------:R-:W-:-:S04]  /*1ba0*/  UISETP.NE.U32.AND UP0, UPT, UR5, 0x3, UPT ;  /* 0x000000030500788c */ /* 0x000fc8000bf05070 */
[----:B------:R-:W-:Y:S02]  /*1bb0*/  USEL UR6, URZ, 0x1, UP0 ;  /* 0x000000013f067887 */ /* 0x000fe40008000000 */
[----:B------:R-:W-:Y:S02]  /*1bc0*/  USEL UR5, UR5, URZ, UP0 ;  /* 0x0000003f05057287 */ /* 0x000fe40008000000 */
[----:B------:R-:W-:Y:S01]  /*1bd0*/  ULOP3.LUT UR4, UR4, UR6, URZ, 0x3c, !UPT ;  /* 0x0000000604047292 */ /* 0x000fe2000f8e3c3f */
[----:B------:R-:W-:Y:S01]  /*1be0*/  HGMMA.64x64x16.F32 R56, gdesc[UR24].tnspB, R56 ;  /* 0x40e00000183879f0 */ /* 0x000fe20008700838 */
[----:B------:R-:W-:-:S03]  /*1bf0*/  UIADD3.64 UR24, UR24, 0x100, URZ ;  /* 0x0000010018187897 */ /* 0x000fc6000fffe03f */
[----:B------:R-:W-:Y:S06]  /*1c00*/  HGMMA.64x64x16.F32 R24, gdesc[UR16].tnspB, R24 ;  /* 0x40e00000101879f0 */ /* 0x000fec0008700818 */
[----:B------:R-:W-:Y:S01]  /*1c10*/  HGMMA.64x64x16.F32 R24, gdesc[UR24].tnspB, R24, gsb0 ;  /* 0x40e00000181879f0 */ /* 0x000fe20008000818 */
[----:B------:R-:W-:Y:S05]  /*1c20*/  @!P0 BRA `(.L_x_49) ;  /* 0xfffffffc00008947 */ /* 0x000fea000383ffff */
.L_x_47:
[----:B------:R-:W-:Y:S02]  /*1c30*/  WARPGROUP.DEPBAR.LE gsb0, 0x0 ;  /* 0x00008000000079c5 */ /* 0x000fe40000010000 */
[----:B----4-:R-:W-:Y:S01]  /*1c40*/  BAR.SYNC.DEFER_BLOCKING 0x0 ;  /* 0x0000000000007b1d */ /* 0x010fe20000010000 */
[C---:B-1----:R-:W-:Y:S01]  /*1c50*/  IMAD.SHL.U32 R3, R0.reuse, 0x80, RZ ;  /* 0x0000008000037824 */ /* 0x042fe200078e00ff */
[----:B------:R-:W-:Y:S01]  /*1c60*/  ELECT P0, URZ, PT ;  /* 0x00000000003f782f */ /* 0x000fe20003800000 */
[----:B------:R-:W-:Y:S01]  /*1c70*/  IMAD.SHL.U32 R4, R0, 0x10, RZ ;  /* 0x0000001000047824 */ /* 0x000fe200078e00ff */
[----:B------:R-:W-:Y:S02]  /*1c80*/  F2FP.F16.F32.PACK_AB R56, R57, R56 ;  /* 0x000000383938723e */ /* 0x000fe400000000ff */
[----:B------:R-:W-:Y:S01]  /*1c90*/  LOP3.LUT R3, R3, 0x780, RZ, 0xc0, !PT ;  /* 0x0000078003037812 */ /* 0x000fe200078ec0ff */
[----:B------:R-:W-:Y:S01]  /*1ca0*/  UMOV UR21, UR14 ;  /* 0x0000000e00157c82 */ /* 0x000fe20008000000 */
[----:B------:R-:W-:Y:S01]  /*1cb0*/  F2FP.F16.F32.PACK_AB R57, R59, R58 ;  /* 0x0000003a3b39723e */ /* 0x000fe200000000ff */
[----:B------:R-:W-:Y:S01]  /*1cc0*/  UMOV UR22, UR11 ;  /* 0x0000000b00167c82 */ /* 0x000fe20008000000 */
[----:B------:R-:W-:-:S02]  /*1cd0*/  LOP3.LUT R3, R3, 0x70, R4, 0xf8, !PT ;  /* 0x0000007003037812 */ /* 0x000fc400078ef804 */
[----:B------:R-:W-:Y:S02]  /*1ce0*/  F2FP.F16.F32.PACK_AB R24, R25, R24 ;  /* 0x000000181918723e */ /* 0x000fe400000000ff */
[----:B------:R-:W-:Y:S01]  /*1cf0*/  LOP3.LUT R3, R3, 0x10, R0, 0x78, !PT ;  /* 0x0000001003037812 */ /* 0x000fe200078e7800 */
[----:B------:R-:W-:Y:S01]  /*1d00*/  IMAD.SHL.U32 R0, R0, 0x40, RZ ;  /* 0x0000004000007824 */ /* 0x000fe200078e00ff */
[----:B------:R-:W-:Y:S02]  /*1d10*/  ISETP.LT.U32.AND P0, PT, R2, 0x20, P0 ;  /* 0x000000200200780c */ /* 0x000fe40000701070 */
[----:B------:R-:W-:Y:S02]  /*1d20*/  F2FP.F16.F32.PACK_AB R58, R61, R60 ;  /* 0x0000003c3d3a723e */ /* 0x000fe400000000ff */
[----:B------:R-:W-:Y:S02]  /*1d30*/  LOP3.LUT R0, R3, 0x1800, R0, 0xf8, !PT ;  /* 0x0000180003007812 */ /* 0x000fe400078ef800 */
[----:B------:R-:W-:Y:S01]  /*1d40*/  F2FP.F16.F32.PACK_AB R59, R63, R62 ;  /* 0x0000003e3f3b723e */ /* 0x000fe200000000ff */
[----:B------:R-:W1:Y:S02]  /*1d50*/  @!P2 SYNCS.CCTL.IV [UR20+0x9000] ;  /* 0x00900000ff00a9b1 */ /* 0x000e640008000014 */
[----:B-1----:R-:W-:Y:S01]  /*1d60*/  BAR.SYNC.DEFER_BLOCKING 0x0 ;  /* 0x0000000000007b1d */ /* 0x002fe20000010000 */
[C---:B------:R-:W-:Y:S01]  /*1d70*/  LOP3.LUT R3, R0.reuse, 0x20, RZ, 0x3c, !PT ;  /* 0x0000002000037812 */ /* 0x040fe200078e3cff */
[C---:B------:R-:W-:Y:S01]  /*1d80*/  VIADD R2, R0.reuse, UR20 ;  /* 0x0000001400027c36 */ /* 0x040fe20008000000 */
[----:B------:R-:W-:-:S02]  /*1d90*/  LOP3.LUT R4, R0, 0x40, RZ, 0x3c, !PT ;  /* 0x0000004000047812 */ /* 0x000fc400078e3cff */
[----:B------:R-:W-:Y:S01]  /*1da0*/  F2FP.F16.F32.PACK_AB R64, R65, R64 ;  /* 0x000000404140723e */ /* 0x000fe200000000ff */
[----:B------:R-:W-:Y:S01]  /*1db0*/  VIADD R3, R3, UR20 ;  /* 0x0000001403037c36 */ /* 0x000fe20008000000 */
[----:B------:R-:W-:Y:S01]  /*1dc0*/  F2FP.F16.F32.PACK_AB R25, R27, R26 ;  /* 0x0000001a1b19723e */ /* 0x000fe200000000ff */
[----:B------:R-:W-:Y:S01]  /*1dd0*/  VIADD R4, R4, UR20 ;  /* 0x0000001404047c36 */ /* 0x000fe20008000000 */
[----:B------:R-:W-:Y:S01]  /*1de0*/  F2FP.F16.F32.PACK_AB R65, R67, R66 ;  /* 0x000000424341723e */ /* 0x000fe200000000ff */
[----:B------:R-:W-:Y:S01]  /*1df0*/  VOTEU.ANY UP0, P0 ;  /* 0x00000000003f7886 */ /* 0x000fe20000000100 */
[----:B------:R-:W-:Y:S01]  /*1e00*/  F2FP.F16.F32.PACK_AB R26, R29, R28 ;  /* 0x0000001c1d1a723e */ /* 0x000fe200000000ff */
[----:B------:R-:W-:Y:S01]  /*1e10*/  VOTEU.ANY UP1, P0 ;  /* 0x00000000003f7886 */ /* 0x000fe20000020100 */
[----:B------:R-:W-:Y:S02]  /*1e20*/  F2FP.F16.F32.PACK_AB R27, R31, R30 ;  /* 0x0000001e1f1b723e */ /* 0x000fe400000000ff */
[----:B------:R-:W-:Y:S01]  /*1e30*/  F2FP.F16.F32.PACK_AB R32, R33, R32 ;  /* 0x000000202120723e */ /* 0x000fe200000000ff */
[----:B---3--:R-:W-:Y:S01]  /*1e40*/  @UP0 UMOV UR6, UR32 ;  /* 0x0000002000060c82 */ /* 0x008fe20008000000 */
[----:B------:R-:W-:Y:S01]  /*1e50*/  LOP3.LUT R0, R0, 0x60, RZ, 0x3c, !PT ;  /* 0x0000006000007812 */ /* 0x000fe200078e3cff */
[----:B------:R-:W-:Y:S01]  /*1e60*/  @UP0 UMOV UR7, UR33 ;  /* 0x0000002100070c82 */ /* 0x000fe20008000000 */
[----:B------:R-:W-:-:S02]  /*1e70*/  F2FP.F16.F32.PACK_AB R66, R69, R68 ;  /* 0x000000444542723e */ /* 0x000fc400000000ff */
[----:B------:R-:W-:Y:S01]  /*1e80*/  F2FP.F16.F32.PACK_AB R67, R71, R70 ;  /* 0x000000464743723e */ /* 0x000fe200000000ff */
[----:B------:R-:W-:Y:S01]  /*1e90*/  VIADD R0, R0, UR20 ;  /* 0x0000001400007c36 */ /* 0x000fe20008000000 */
[----:B------:R-:W-:Y:S01]  /*1ea0*/  F2FP.F16.F32.PACK_AB R72, R73, R72 ;  /* 0x000000484948723e */ /* 0x000fe200000000ff */
[----:B------:R-:W1:Y:S02]  /*1eb0*/  @!P2 SYNCS.CCTL.IV [UR20+0x9008] ;  /* 0x00900800ff00a9b1 */ /* 0x000e640008000014 */
[----:B-1----:R-:W-:Y:S01]  /*1ec0*/  BAR.SYNC.DEFER_BLOCKING 0x0 ;  /* 0x0000000000007b1d */ /* 0x002fe20000010000 */
[----:B------:R-:W-:Y:S02]  /*1ed0*/  F2FP.F16.F32.PACK_AB R33, R35, R34 ;  /* 0x000000222321723e */ /* 0x000fe400000000ff */
[----:B------:R-:W-:Y:S02]  /*1ee0*/  F2FP.F16.F32.PACK_AB R73, R75, R74 ;  /* 0x0000004a4b49723e */ /* 0x000fe400000000ff */
[----:B------:R-:W-:-:S02]  /*1ef0*/  F2FP.F16.F32.PACK_AB R34, R37, R36 ;  /* 0x000000242522723e */ /* 0x000fc400000000ff */
[----:B------:R-:W-:Y:S02]  /*1f00*/  F2FP.F16.F32.PACK_AB R35, R39, R38 ;  /* 0x000000262723723e */ /* 0x000fe400000000ff */
[----:B------:R-:W-:Y:S02]  /*1f10*/  F2FP.F16.F32.PACK_AB R40, R41, R40 ;  /* 0x000000282928723e */ /* 0x000fe400000000ff */
[----:B------:R-:W-:Y:S02]  /*1f20*/  F2FP.F16.F32.PACK_AB R74, R77, R76 ;  /* 0x0000004c4d4a723e */ /* 0x000fe400000000ff */
[----:B------:R-:W-:Y:S02]  /*1f30*/  F2FP.F16.F32.PACK_AB R75, R79, R78 ;  /* 0x0000004e4f4b723e */ /* 0x000fe400000000ff */
[----:B------:R-:W-:Y:S02]  /*1f40*/  F2FP.F16.F32.PACK_AB R80, R81, R80 ;  /* 0x000000505150723e */ /* 0x000fe400000000ff */
[----:B------:R-:W-:-:S02]  /*1f50*/  F2FP.F16.F32.PACK_AB R41, R43, R42 ;  /* 0x0000002a2b29723e */ /* 0x000fc400000000ff */
[----:B------:R-:W-:Y:S02]  /*1f60*/  F2FP.F16.F32.PACK_AB R81, R83, R82 ;  /* 0x000000525351723e */ /* 0x000fe400000000ff */
[----:B------:R-:W-:Y:S02]  /*1f70*/  F2FP.F16.F32.PACK_AB R42, R45, R44 ;  /* 0x0000002c2d2a723e */ /* 0x000fe400000000ff */
[----:B------:R-:W-:Y:S01]  /*1f80*/  F2FP.F16.F32.PACK_AB R43, R47, R46 ;  /* 0x0000002e2f2b723e */ /* 0x000fe200000000ff */
[----:B------:R-:W1:Y:S01]  /*1f90*/  @!P2 SYNCS.CCTL.IV [UR20+0x9010] ;  /* 0x00901000ff00a9b1 */ /* 0x000e620008000014 */
[----:B------:R-:W-:Y:S01]  /*1fa0*/  F2FP.F16.F32.PACK_AB R48, R49, R48 ;  /* 0x000000303130723e */ /* 0x000fe200000000ff */
[----:B-1----:R-:W-:Y:S01]  /*1fb0*/  STSM.16.M88.4 [R2], R56 ;  /* 0x0000003802007844 */ /* 0x002fe20000000200 */
[----:B------:R-:W-:Y:S02]  /*1fc0*/  F2FP.F16.F32.PACK_AB R82, R85, R84 ;  /* 0x000000545552723e */ /* 0x000fe400000000ff */
[----:B------:R-:W-:Y:S01]  /*1fd0*/  F2FP.F16.F32.PACK_AB R83, R87, R86 ;  /* 0x000000565753723e */ /* 0x000fe200000000ff */
[----:B------:R-:W-:Y:S01]  /*1fe0*/  STSM.16.M88.4 [R2+0x2000], R24 ;  /* 0x0020001802007844 */ /* 0x000fe20000000200 */
[----:B------:R-:W-:-:S02]  /*1ff0*/  F2FP.F16.F32.PACK_AB R49, R51, R50 ;  /* 0x000000323331723e */ /* 0x000fc400000000ff */
[----:B------:R-:W-:Y:S01]  /*2000*/  F2FP.F16.F32.PACK_AB R50, R53, R52 ;  /* 0x000000343532723e */ /* 0x000fe200000000ff */
[----:B------:R-:W-:Y:S01]  /*2010*/  STSM.16.M88.4 [R3], R64 ;  /* 0x0000004003007844 */ /* 0x000fe20000000200 */
[----:B------:R-:W-:-:S03]  /*2020*/  F2FP.F16.F32.PACK_AB R51, R55, R54 ;  /* 0x000000363733723e */ /* 0x000fc600000000ff */
[----:B------:R-:W-:Y:S04]  /*2030*/  STSM.16.M88.4 [R3+0x2000], R32 ;  /* 0x0020002003007844 */ /* 0x000fe80000000200 */
[----:B------:R-:W-:Y:S04]  /*2040*/  STSM.16.M88.4 [R4], R72 ;  /* 0x0000004804007844 */ /* 0x000fe80000000200 */
[----:B------:R-:W-:Y:S04]  /*2050*/  STSM.16.M88.4 [R4+0x2000], R40 ;  /* 0x0020002804007844 */ /* 0x000fe80000000200 */
[----:B------:R-:W-:Y:S04]  /*2060*/  STSM.16.M88.4 [R0], R80 ;  /* 0x0000005000007844 */ /* 0x000fe80000000200 */
[----:B------:R-:W-:Y:S01]  /*2070*/  STSM.16.M88.4 [R0+0x2000], R48 ;  /* 0x0020003000007844 */ /* 0x000fe20000000200 */
[----:B------:R1:W-:Y:S06]  /*2080*/  MEMBAR.ALL.CTA ;  /* 0x0000000000007992 */ /* 0x0003ec0000008000 */
[----:B-1----:R-:W1:Y:S02]  /*2090*/  FENCE.VIEW.ASYNC.S ;  /* 0x00000000000073c6 */ /* 0x002e640000000000 */
[----:B-1----:R-:W-:Y:S06]  /*20a0*/  BAR.SYNC.DEFER_BLOCKING 0x0 ;  /* 0x0000000000007b1d */ /* 0x002fec0000010000 */
[----:B------:R1:W-:Y:S01]  /*20b0*/  @UP1 UTMASTG.2D [UR20], [UR6] ;  /* 0x00000014060013b5 */ /* 0x0003e20008008000 */
[----:B------:R0:W-:Y:S01]  /*20c0*/  UTMACMDFLUSH ;  /* 0x00000000000079b7 */ /* 0x0001e20000000000 */
[----:B------:R-:W-:-:S04]  /*20d0*/  DEPBAR.LE SB0, 0x0 ;  /* 0x000080000000791a */ /* 0x000fc80000000000 */
[----:B------:R-:W-:Y:S06]  /*20e0*/  BAR.SYNC.DEFER_BLOCKING 0x0 ;  /* 0x0000000000007b1d */ /* 0x000fec0000010000 */
[----:B-1----:R-:W-:Y:S05]  /*20f0*/  EXIT ;  /* 0x000000000000794d */ /* 0x002fea0003800000 */
.L_x_48:
[----:B------:R-:W1:Y:S02]  /*2100*/  SYNCS.PHASECHK.TRANS64.TRYWAIT P0, [UR18+0x9000], R3 ;  /* 0x00900003ff0075a7 */ /* 0x000e640008000152 */
[----:B-1----:R-:W-:Y:S05]  /*2110*/  @!P0 BRA `(.L_x_48) ;  /* 0xfffffffc00f88947 */ /* 0x002fea000383ffff */
[----:B------:R-:W-:Y:S05]  /*2120*/  BRA `(.L_x_50) ;  /* 0xfffffff800447947 */ /* 0x000fea000383ffff */
.L_x_51:
[----:B------:R-:W-:-:S00]  /*2130*/  BRA `(.L_x_51) ;  /* 0xfffffffc00fc7947 */ /* 0x000fc0000383ffff */
[----:B------:R-:W-:-:S00]  /*2140*/  NOP ;  /* 0x0000000000007918 */ /* 0x000fc00000000000 */
        /* <DEDUP_REMOVED lines=11> */
.L_x_52:


//--------------------- .nv.shared.gluon_wgmma    --------------------------
	.section	.nv.shared.gluon_wgmma,"aw",@nobits
	.sectionflags	@""
	.align	16
	.zero		1024


//--------------------- .nv.shared.reserved.0     --------------------------
	.section	.nv.shared.reserved.0,"aw",@nobits
	.weak		__nv_reservedSMEM_offset_0_alias
	.size		__nv_reservedSMEM_offset_0_alias, 0, 0
	.other		__nv_reservedSMEM_offset_0_alias,@"STO_CUDA_RESERVED_SHARED STV_DEFAULT"
__nv_reservedSMEM_offset_0_alias:
	.zero		0


//--------------------- .nv.constant0.gluon_wgmma --------------------------
	.section	.nv.constant0.gluon_wgmma,"a",@progbits
	.sectionflags	@""
	.align	4
.nv.constant0.gluon_wgmma:
	.zero		608


//--------------------- SYMBOLS --------------------------

	.type		.nv.reservedSmem.offset0,@object
	.size		.nv.reservedSmem.offset0,0x4
